	.target	sm_90a

	.elftype	@"ET_EXEC"


//--------------------- .note.nv.tkinfo           --------------------------
	.section	.note.nv.tkinfo,"",@"SHT_NOTE"
	.sectionflags	@"SHF_NOTE_NV_TKINFO"
	.tkinfo
        /*0018*/ 	.word	0x00000002
        /*0030*/ 	.string	""
        /*0030*/ 	.string	"ptxas"
        /*0030*/ 	.string	"Cuda compilation tools, release 13.0, V13.0.88"
        /*0030*/ 	.string	"Build cuda_13.0.r13.0/compiler.36424714_0"
        /*0030*/ 	.string	"-arch sm_90a -m 64 "



//--------------------- .note.nv.cuinfo           --------------------------
	.section	.note.nv.cuinfo,"",@"SHT_NOTE"
	.sectionflags	@"SHF_NOTE_NV_CUINFO"
        /*0018*/ 	.short	0x0002
        /*001a*/ 	.short	0x005a
        /*001c*/ 	.short	0x0082
	.zero		2


//--------------------- .nv.info                  --------------------------
	.section	.nv.info,"",@"SHT_CUDA_INFO"
	.align	4


	//----- nvinfo : EIATTR_REGCOUNT
	.align		4
        /*0000*/ 	.byte	0x04, 0x2f
        /*0002*/ 	.short	(.L_12 - .L_11)
	.align		4
.L_11:
        /*0004*/ 	.word	index@(_ZN7cutlass13device_kernelINS_4gemm6kernel13GemmUniversalIN4cute5tupleIJiiiiEEENS1_10collective13CollectiveMmaINS1_37MainloopSm90TmaGmmaWarpSpecializedFP8ILi3ENS5_IJNS4_1CILi1EEESB_SB_EEENS1_35KernelTmaWarpSpecializedCooperativeEEENS5_IJNSA_ILi256EEESF_NSA_ILi128EEEEEENS_12float_e4m3_tENS5_IJlSB_lEEESI_SJ_NS4_8TiledMMAINS4_8MMA_AtomIJNS4_4SM904GMMA31MMA_64x256x32_F32E4M3E4M3_SS_TNILNSN_7ScaleInE1ELSP_1EEEEEENS4_6LayoutINS5_IJNSA_ILi2EEESB_SB_EEENS5_IJSB_NSA_ILi0EEESV_EEEEENS5_IJNS4_10UnderscoreESY_SY_EEEEENS4_13SM90_TMA_LOADENS4_14ComposedLayoutINS4_7SwizzleILi3ELi4ELi3EEENS4_18smem_ptr_flag_bitsILi8EEENSS_INS5_IJNSA_ILi8EEESG_EEENS5_IJSG_SB_EEEEEEEvNS4_8identityES11_S1B_vS1C_EENS_8epilogue10collective6detail29Sm90TmaWarpSpecializedAdapterINS1F_15DefaultEpilogueISI_SJ_SJ_NS1E_6thread17LinearCombinationISI_Li1EffLNS1J_9ScaleType4KindE0ELNS_15FloatRoundStyleE2ESI_EENS1_15EpilogueDefaultEEEEEvvEEEEvNT_6ParamsE)
        /*0008*/ 	.word	0x000000a8


	//----- nvinfo : EIATTR_FRAME_SIZE
	.align		4
.L_12:
        /*000c*/ 	.byte	0x04, 0x11
        /*000e*/ 	.short	(.L_14 - .L_13)
	.align		4
.L_13:
        /*0010*/ 	.word	index@(_ZN7cutlass13device_kernelINS_4gemm6kernel13GemmUniversalIN4cute5tupleIJiiiiEEENS1_10collective13CollectiveMmaINS1_37MainloopSm90TmaGmmaWarpSpecializedFP8ILi3ENS5_IJNS4_1CILi1EEESB_SB_EEENS1_35KernelTmaWarpSpecializedCooperativeEEENS5_IJNSA_ILi256EEESF_NSA_ILi128EEEEEENS_12float_e4m3_tENS5_IJlSB_lEEESI_SJ_NS4_8TiledMMAINS4_8MMA_AtomIJNS4_4SM904GMMA31MMA_64x256x32_F32E4M3E4M3_SS_TNILNSN_7ScaleInE1ELSP_1EEEEEENS4_6LayoutINS5_IJNSA_ILi2EEESB_SB_EEENS5_IJSB_NSA_ILi0EEESV_EEEEENS5_IJNS4_10UnderscoreESY_SY_EEEEENS4_13SM90_TMA_LOADENS4_14ComposedLayoutINS4_7SwizzleILi3ELi4ELi3EEENS4_18smem_ptr_flag_bitsILi8EEENSS_INS5_IJNSA_ILi8EEESG_EEENS5_IJSG_SB_EEEEEEEvNS4_8identityES11_S1B_vS1C_EENS_8epilogue10collective6detail29Sm90TmaWarpSpecializedAdapterINS1F_15DefaultEpilogueISI_SJ_SJ_NS1E_6thread17LinearCombinationISI_Li1EffLNS1J_9ScaleType4KindE0ELNS_15FloatRoundStyleE2ESI_EENS1_15EpilogueDefaultEEEEEvvEEEEvNT_6ParamsE)
        /*0014*/ 	.word	0x00000cc0


	//----- nvinfo : EIATTR_MIN_STACK_SIZE
	.align		4
.L_14:
        /*0018*/ 	.byte	0x04, 0x12
        /*001a*/ 	.short	(.L_16 - .L_15)
	.align		4
.L_15:
        /*001c*/ 	.word	index@(_ZN7cutlass13device_kernelINS_4gemm6kernel13GemmUniversalIN4cute5tupleIJiiiiEEENS1_10collective13CollectiveMmaINS1_37MainloopSm90TmaGmmaWarpSpecializedFP8ILi3ENS5_IJNS4_1CILi1EEESB_SB_EEENS1_35KernelTmaWarpSpecializedCooperativeEEENS5_IJNSA_ILi256EEESF_NSA_ILi128EEEEEENS_12float_e4m3_tENS5_IJlSB_lEEESI_SJ_NS4_8TiledMMAINS4_8MMA_AtomIJNS4_4SM904GMMA31MMA_64x256x32_F32E4M3E4M3_SS_TNILNSN_7ScaleInE1ELSP_1EEEEEENS4_6LayoutINS5_IJNSA_ILi2EEESB_SB_EEENS5_IJSB_NSA_ILi0EEESV_EEEEENS5_IJNS4_10UnderscoreESY_SY_EEEEENS4_13SM90_TMA_LOADENS4_14ComposedLayoutINS4_7SwizzleILi3ELi4ELi3EEENS4_18smem_ptr_flag_bitsILi8EEENSS_INS5_IJNSA_ILi8EEESG_EEENS5_IJSG_SB_EEEEEEEvNS4_8identityES11_S1B_vS1C_EENS_8epilogue10collective6detail29Sm90TmaWarpSpecializedAdapterINS1F_15DefaultEpilogueISI_SJ_SJ_NS1E_6thread17LinearCombinationISI_Li1EffLNS1J_9ScaleType4KindE0ELNS_15FloatRoundStyleE2ESI_EENS1_15EpilogueDefaultEEEEEvvEEEEvNT_6ParamsE)
        /*0020*/ 	.word	0x00000cc0
.L_16:


//--------------------- .nv.compat                --------------------------
	.section	.nv.compat,"",@"SHT_CUDA_COMPAT_INFO"
	.align	4
        /*0000*/ 	.byte	0x02, 0x09, 0x01, 0x00, 0x02, 0x02, 0x04, 0x00, 0x02, 0x05, 0x05, 0x00, 0x03, 0x07, 0x01, 0x01
        /*0010*/ 	.byte	0x02, 0x03, 0x01, 0x00, 0x02, 0x06, 0x01, 0x00, 0x04, 0x0b, 0x08, 0x00, 0x00, 0x00, 0x00, 0x00
        /*0020*/ 	.byte	0x00, 0x00, 0x00, 0x00


//--------------------- .nv.info._ZN7cutlass13device_kernelINS_4gemm6kernel13GemmUniversalIN4cute5tupleIJiiiiEEENS1_10collective13CollectiveMmaINS1_37MainloopSm90TmaGmmaWarpSpecializedFP8ILi3ENS5_IJNS4_1CILi1EEESB_SB_EEENS1_35KernelTmaWarpSpecializedCooperativeEEENS5_IJNSA_ILi256EEESF_NSA_ILi128EEEEEENS_12float_e4m3_tENS5_IJlSB_lEEESI_SJ_NS4_8TiledMMAINS4_8MMA_AtomIJNS4_4SM904GMMA31MMA_64x256x32_F32E4M3E4M3_SS_TNILNSN_7ScaleInE1ELSP_1EEEEEENS4_6LayoutINS5_IJNSA_ILi2EEESB_SB_EEENS5_IJSB_NSA_ILi0EEESV_EEEEENS5_IJNS4_10UnderscoreESY_SY_EEEEENS4_13SM90_TMA_LOADENS4_14ComposedLayoutINS4_7SwizzleILi3ELi4ELi3EEENS4_18smem_ptr_flag_bitsILi8EEENSS_INS5_IJNSA_ILi8EEESG_EEENS5_IJSG_SB_EEEEEEEvNS4_8identityES11_S1B_vS1C_EENS_8epilogue10collective6detail29Sm90TmaWarpSpecializedAdapterINS1F_15DefaultEpilogueISI_SJ_SJ_NS1E_6thread17LinearCombinationISI_Li1EffLNS1J_9ScaleType4KindE0ELNS_15FloatRoundStyleE2ESI_EENS1_15EpilogueDefaultEEEEEvvEEEEvNT_6ParamsE --------------------------
	.section	.nv.info._ZN7cutlass13device_kernelINS_4gemm6kernel13GemmUniversalIN4cute5tupleIJiiiiEEENS1_10collective13CollectiveMmaINS1_37MainloopSm90TmaGmmaWarpSpecializedFP8ILi3ENS5_IJNS4_1CILi1EEESB_SB_EEENS1_35KernelTmaWarpSpecializedCooperativeEEENS5_IJNSA_ILi256EEESF_NSA_ILi128EEEEEENS_12float_e4m3_tENS5_IJlSB_lEEESI_SJ_NS4_8TiledMMAINS4_8MMA_AtomIJNS4_4SM904GMMA31MMA_64x256x32_F32E4M3E4M3_SS_TNILNSN_7ScaleInE1ELSP_1EEEEEENS4_6LayoutINS5_IJNSA_ILi2EEESB_SB_EEENS5_IJSB_NSA_ILi0EEESV_EEEEENS5_IJNS4_10UnderscoreESY_SY_EEEEENS4_13SM90_TMA_LOADENS4_14ComposedLayoutINS4_7SwizzleILi3ELi4ELi3EEENS4_18smem_ptr_flag_bitsILi8EEENSS_INS5_IJNSA_ILi8EEESG_EEENS5_IJSG_SB_EEEEEEEvNS4_8identityES11_S1B_vS1C_EENS_8epilogue10collective6detail29Sm90TmaWarpSpecializedAdapterINS1F_15DefaultEpilogueISI_SJ_SJ_NS1E_6thread17LinearCombinationISI_Li1EffLNS1J_9ScaleType4KindE0ELNS_15FloatRoundStyleE2ESI_EENS1_15EpilogueDefaultEEEEEvvEEEEvNT_6ParamsE,"",@"SHT_CUDA_INFO"
	.sectionflags	@""
	.align	4


	//----- nvinfo : EIATTR_CUDA_API_VERSION
	.align		4
        /*0000*/ 	.byte	0x04, 0x37
        /*0002*/ 	.short	(.L_18 - .L_17)
.L_17:
        /*0004*/ 	.word	0x00000082


	//----- nvinfo : EIATTR_KPARAM_INFO
	.align		4
.L_18:
        /*0008*/ 	.byte	0x04, 0x17
        /*000a*/ 	.short	(.L_20 - .L_19)
.L_19:
        /*000c*/ 	.word	0x00000000
        /*0010*/ 	.short	0x0000
        /*0012*/ 	.short	0x0070
        /*0014*/ 	.byte	0x00, 0xf0, 0x01, 0x10


	//----- nvinfo : EIATTR_SPARSE_MMA_MASK
	.align		4
.L_20:
        /*0018*/ 	.byte	0x03, 0x50
        /*001a*/ 	.short	0x0000


	//----- nvinfo : EIATTR_MAXREG_COUNT
	.align		4
        /*001c*/ 	.byte	0x03, 0x1b
        /*001e*/ 	.short	0x00a8


	//----- nvinfo : EIATTR_NUM_BARRIERS
	.align		4
        /*0020*/ 	.byte	0x02, 0x4c
        /*0022*/ 	.byte	0x01
	.zero		1


	//----- nvinfo : EIATTR_ANNOTATIONS
	.align		4
        /*0024*/ 	.byte	0x04, 0x55
        /*0026*/ 	.short	(.L_22 - .L_21)


	//   ....[0]....
.L_21:
        /*0028*/ 	.word	0x00000001
        /*002c*/ 	.byte	0x70, 0x05, 0x00, 0x00, 0x01, 0x00, 0x00, 0x00, 0x90, 0x05, 0x00, 0x00, 0x01, 0x00, 0x00, 0x00
        /* <DEDUP_REMOVED lines=2035> */
        /*7f6c*/ 	.byte	0xf0, 0x98, 0x02, 0x00


	//----- nvinfo : EIATTR_MERCURY_ISA_VERSION
	.align		4
.L_22:
        /*7f70*/ 	.byte	0x03, 0x5f
        /*7f72*/ 	.short	0x0101


	//----- nvinfo : EIATTR_INT_WARP_WIDE_INSTR_OFFSETS
	.align		4
        /*7f74*/ 	.byte	0x04, 0x31
        /*7f76*/ 	.short	(.L_24 - .L_23)


	//   ....[0]....
.L_23:
        /*7f78*/ 	.word	0x00000460


	//   ....[1]....
        /*7f7c*/ 	.word	0x00000480


	//   ....[2]....
        /*7f80*/ 	.word	0x00000580


	//----- nvinfo : EIATTR_COOP_GROUP_MASK_REGIDS
	.align		4
.L_24:
        /*7f84*/ 	.byte	0x04, 0x29
        /*7f86*/ 	.short	(.L_26 - .L_25)


	//   ....[0]....
.L_25:
        /*7f88*/ 	.word	0xffffffff


	//   ....[1]....
        /*7f8c*/ 	.word	0xffffffff


	//   ....[2]....
        /*7f90*/ 	.word	0xffffffff


	//   ....[3]....
        /*7f94*/ 	.word	0xffffffff


	//   ....[4]....
        /*7f98*/ 	.word	0xffffffff


	//----- nvinfo : EIATTR_COOP_GROUP_INSTR_OFFSETS
	.align		4
.L_26:
        /*7f9c*/ 	.byte	0x04, 0x28
        /*7f9e*/ 	.short	(.L_28 - .L_27)


	//   ....[0]....
.L_27:
        /*7fa0*/ 	.word	0x00000070


	//   ....[1]....
        /*7fa4*/ 	.word	0x00000080


	//   ....[2]....
        /*7fa8*/ 	.word	0x000001a0


	//   ....[3]....
        /*7fac*/ 	.word	0x000003a0


	//   ....[4]....
        /*7fb0*/ 	.word	0x000026a0


	//----- nvinfo : EIATTR_REG_RECONFIG
	.align		4
.L_28:
        /*7fb4*/ 	.byte	0x01, 0x54
	.zero		2


	//----- nvinfo : EIATTR_MBARRIER_INSTR_OFFSETS
	.align		4
        /*7fb8*/ 	.byte	0x04, 0x39
        /*7fba*/ 	.short	(.L_30 - .L_29)


	//   ....[0]....
.L_29:
        /*7fbc*/ 	.word	0x00000320
        /*7fc0*/ 	.word	0x000000ff
        /*7fc4*/ 	.word	0x00000000
        /*7fc8*/ 	.short	0x0100
        /*7fca*/ 	.byte	0x09
	.zero		1


	//   ....[1]....
        /*7fcc*/ 	.word	0x00000330
        /*7fd0*/ 	.word	0x000000ff
        /*7fd4*/ 	.word	0x00000018
        /*7fd8*/ 	.short	0x0100
        /*7fda*/ 	.byte	0x09
	.zero		1


	//   ....[2]....
        /*7fdc*/ 	.word	0x00000340
        /*7fe0*/ 	.word	0x000000ff
        /*7fe4*/ 	.word	0x00000008
        /*7fe8*/ 	.short	0x0100
        /*7fea*/ 	.byte	0x09
	.zero		1


	//   ....[3]....
        /*7fec*/ 	.word	0x00000350
        /*7ff0*/ 	.word	0x000000ff
        /*7ff4*/ 	.word	0x00000020
        /*7ff8*/ 	.short	0x0100
        /*7ffa*/ 	.byte	0x09
	.zero		1


	//   ....[4]....
        /*7ffc*/ 	.word	0x00000360
        /*8000*/ 	.word	0x000000ff
        /*8004*/ 	.word	0x00000010
        /*8008*/ 	.short	0x0100
        /*800a*/ 	.byte	0x09
	.zero		1


	//   ....[5]....
        /*800c*/ 	.word	0x00000370
        /*8010*/ 	.word	0x000000ff
        /*8014*/ 	.word	0x00000028
        /*8018*/ 	.short	0x0100
        /*801a*/ 	.byte	0x09
	.zero		1


	//   ....[6]....
        /*801c*/ 	.word	0x000005b0
        /*8020*/ 	.word	0x000000ff
        /*8024*/ 	.word	0x00000040
        /*8028*/ 	.short	0x0100
        /*802a*/ 	.byte	0x06
	.zero		1


	//   ....[7]....
        /*802c*/ 	.word	0x000005c0
        /*8030*/ 	.word	0x000000ff
        /*8034*/ 	.word	0x00000048
        /*8038*/ 	.short	0x0100
        /*803a*/ 	.byte	0x06
	.zero		1


	//   ....[8]....
        /*803c*/ 	.word	0x00002a90
        /*8040*/ 	.word	0x000000ff
        /*8044*/ 	.word	0x00000000
        /*8048*/ 	.short	0x010a
        /*804a*/ 	.byte	0x06
	.zero		1


	//   ....[9]....
        /*804c*/ 	.word	0x00002ad0
        /*8050*/ 	.word	0x000000ff
        /*8054*/ 	.word	0x00000000
        /*8058*/ 	.short	0x010a
        /*805a*/ 	.byte	0x06
	.zero		1


	//   ....[10]....
        /*805c*/ 	.word	0x00008de0
        /*8060*/ 	.word	0x000000ff
        /*8064*/ 	.word	0x00000000
        /*8068*/ 	.short	0x010a
        /*806a*/ 	.byte	0x10
	.zero		1


	//   ....[11]....
        /*806c*/ 	.word	0x00008e20
        /*8070*/ 	.word	0x000000ff
        /*8074*/ 	.word	0x00000000
        /*8078*/ 	.short	0x010a
        /*807a*/ 	.byte	0x10
	.zero		1


	//   ....[12]....
        /*807c*/ 	.word	0x00011620
        /*8080*/ 	.word	0x000000ff
        /*8084*/ 	.word	0x00000000
        /*8088*/ 	.short	0x0101
        /*808a*/ 	.byte	0x08
	.zero		1


	//   ....[13]....
        /*808c*/ 	.word	0x000150f0
        /*8090*/ 	.word	0x000000ff
        /*8094*/ 	.word	0x00000000
        /*8098*/ 	.short	0x0101
        /*809a*/ 	.byte	0x08
	.zero		1


	//   ....[14]....
        /*809c*/ 	.word	0x00028be0
        /*80a0*/ 	.word	0x00000010
        /*80a4*/ 	.word	0x00000018
        /*80a8*/ 	.short	0x010a
        /*80aa*/ 	.byte	0x3f
	.zero		1


	//   ....[15]....
        /*80ac*/ 	.word	0x00028f10
        /*80b0*/ 	.word	0x00000002
        /*80b4*/ 	.word	0x00000048
        /*80b8*/ 	.short	0x0101
        /*80ba*/ 	.byte	0x3f
	.zero		1


	//   ....[16]....
        /*80bc*/ 	.word	0x000296c0
        /*80c0*/ 	.word	0x00000003
        /*80c4*/ 	.word	0x00000000
        /*80c8*/ 	.short	0x010a
        /*80ca*/ 	.byte	0x3f
	.zero		1


	//   ....[17]....
        /*80cc*/ 	.word	0x00029750
        /*80d0*/ 	.word	0x00000003
        /*80d4*/ 	.word	0x00000000
        /*80d8*/ 	.short	0x010a
        /*80da*/ 	.byte	0x3f
	.zero		1


	//   ....[18]....
        /*80dc*/ 	.word	0x000297e0
        /*80e0*/ 	.word	0x00000003
        /*80e4*/ 	.word	0x00000000
        /*80e8*/ 	.short	0x010a
        /*80ea*/ 	.byte	0x3f
	.zero		1


	//   ....[19]....
        /*80ec*/ 	.word	0x00029850
        /*80f0*/ 	.word	0x00000003
        /*80f4*/ 	.word	0x00000000
        /*80f8*/ 	.short	0x010a
        /*80fa*/ 	.byte	0x3f
	.zero		1


	//   ....[20]....
        /*80fc*/ 	.word	0x000298c0
        /*8100*/ 	.word	0x00000002
        /*8104*/ 	.word	0x00000000
        /*8108*/ 	.short	0x010a
        /*810a*/ 	.byte	0x3f
	.zero		1


	//   ....[21]....
        /*810c*/ 	.word	0x000299a0
        /*8110*/ 	.word	0x00000010
        /*8114*/ 	.word	0x00000018
        /*8118*/ 	.short	0x010a
        /*811a*/ 	.byte	0x3f
	.zero		1


	//   ....[22]....
        /*811c*/ 	.word	0x00029a80
        /*8120*/ 	.word	0x00000003
        /*8124*/ 	.word	0x00000000
        /*8128*/ 	.short	0x010a
        /*812a*/ 	.byte	0x3f
	.zero		1


	//   ....[23]....
        /*812c*/ 	.word	0x00029ad0
        /*8130*/ 	.word	0x00000003
        /*8134*/ 	.word	0x00000000
        /*8138*/ 	.short	0x010a
        /*813a*/ 	.byte	0x3f
	.zero		1


	//----- nvinfo : EIATTR_NUM_MBARRIERS
	.align		4
.L_30:
        /*813c*/ 	.byte	0x03, 0x38
        /*813e*/ 	.short	0x0008


	//----- nvinfo : EIATTR_EXIT_INSTR_OFFSETS
	.align		4
        /*8140*/ 	.byte	0x04, 0x1c
        /*8142*/ 	.short	(.L_32 - .L_31)


	//   ....[0]....
.L_31:
        /*8144*/ 	.word	0x00000620


	//   ....[1]....
        /*8148*/ 	.word	0x00000f80


	//   ....[2]....
        /*814c*/ 	.word	0x00028210


	//   ....[3]....
        /*8150*/ 	.word	0x00028870


	//   ....[4]....
        /*8154*/ 	.word	0x00029830


	//----- nvinfo : EIATTR_MAX_THREADS
	.align		4
.L_32:
        /*8158*/ 	.byte	0x04, 0x05
        /*815a*/ 	.short	(.L_34 - .L_33)
.L_33:
        /*815c*/ 	.word	0x00000180
        /*8160*/ 	.word	0x00000001
        /*8164*/ 	.word	0x00000001


	//----- nvinfo : EIATTR_CRS_STACK_SIZE
	.align		4
.L_34:
        /*8168*/ 	.byte	0x04, 0x1e
        /*816a*/ 	.short	(.L_36 - .L_35)
.L_35:
        /*816c*/ 	.word	0x00000000


	//----- nvinfo : EIATTR_CBANK_PARAM_SIZE
	.align		4
.L_36:
        /*8170*/ 	.byte	0x03, 0x19
        /*8172*/ 	.short	0x0470


	//----- nvinfo : EIATTR_PARAM_CBANK
	.align		4
        /*8174*/ 	.byte	0x04, 0x0a
        /*8176*/ 	.short	(.L_38 - .L_37)
	.align		4
.L_37:
        /*8178*/ 	.word	index@(.nv.constant0._ZN7cutlass13device_kernelINS_4gemm6kernel13GemmUniversalIN4cute5tupleIJiiiiEEENS1_10collective13CollectiveMmaINS1_37MainloopSm90TmaGmmaWarpSpecializedFP8ILi3ENS5_IJNS4_1CILi1EEESB_SB_EEENS1_35KernelTmaWarpSpecializedCooperativeEEENS5_IJNSA_ILi256EEESF_NSA_ILi128EEEEEENS_12float_e4m3_tENS5_IJlSB_lEEESI_SJ_NS4_8TiledMMAINS4_8MMA_AtomIJNS4_4SM904GMMA31MMA_64x256x32_F32E4M3E4M3_SS_TNILNSN_7ScaleInE1ELSP_1EEEEEENS4_6LayoutINS5_IJNSA_ILi2EEESB_SB_EEENS5_IJSB_NSA_ILi0EEESV_EEEEENS5_IJNS4_10UnderscoreESY_SY_EEEEENS4_13SM90_TMA_LOADENS4_14ComposedLayoutINS4_7SwizzleILi3ELi4ELi3EEENS4_18smem_ptr_flag_bitsILi8EEENSS_INS5_IJNSA_ILi8EEESG_EEENS5_IJSG_SB_EEEEEEEvNS4_8identityES11_S1B_vS1C_EENS_8epilogue10collective6detail29Sm90TmaWarpSpecializedAdapterINS1F_15DefaultEpilogueISI_SJ_SJ_NS1E_6thread17LinearCombinationISI_Li1EffLNS1J_9ScaleType4KindE0ELNS_15FloatRoundStyleE2ESI_EENS1_15EpilogueDefaultEEEEEvvEEEEvNT_6ParamsE)
        /*817c*/ 	.short	0x0210
        /*817e*/ 	.short	0x0470


	//----- nvinfo : EIATTR_SW_WAR
	.align		4
.L_38:
        /*8180*/ 	.byte	0x04, 0x36
        /*8182*/ 	.short	(.L_40 - .L_39)
.L_39:
        /*8184*/ 	.word	0x00000008
.L_40:


//--------------------- .nv.callgraph             --------------------------
	.section	.nv.callgraph,"",@"SHT_CUDA_CALLGRAPH"
	.align	4
	.sectionentsize	8
	.align		4
        /*0000*/ 	.word	0x00000000
	.align		4
        /*0004*/ 	.word	0xffffffff
	.align		4
        /*0008*/ 	.word	0x00000000
	.align		4
        /*000c*/ 	.word	0xfffffffe
	.align		4
        /*0010*/ 	.word	0x00000000
	.align		4
        /*0014*/ 	.word	0xfffffffd
	.align		4
        /*0018*/ 	.word	0x00000000
	.align		4
        /*001c*/ 	.word	0xfffffffc


//--------------------- .nv.constant4             --------------------------
	.section	.nv.constant4,"a",@progbits
	.align	8
	.align		8
.nv.constant4:
        /*0000*/ 	.dword	_ZN40_INTERNAL_c0d59e16_4_k_cu_f42ad80d_281174cuda3std3__45__cpo5beginE
	.align		8
        /*0008*/ 	.dword	_ZN40_INTERNAL_c0d59e16_4_k_cu_f42ad80d_281174cuda3std3__45__cpo3endE
	.align		8
        /*0010*/ 	.dword	_ZN40_INTERNAL_c0d59e16_4_k_cu_f42ad80d_281174cuda3std3__45__cpo6cbeginE
	.align		8
        /*0018*/ 	.dword	_ZN40_INTERNAL_c0d59e16_4_k_cu_f42ad80d_281174cuda3std3__45__cpo4cendE
	.align		8
        /*0020*/ 	.dword	_ZN40_INTERNAL_c0d59e16_4_k_cu_f42ad80d_281174cuda3std3__442_GLOBAL__N__c0d59e16_4_k_cu_f42ad80d_281176ignoreE
	.align		8
        /*0028*/ 	.dword	_ZN40_INTERNAL_c0d59e16_4_k_cu_f42ad80d_281174cuda3std3__419piecewise_constructE
	.align		8
        /*0030*/ 	.dword	_ZN40_INTERNAL_c0d59e16_4_k_cu_f42ad80d_281174cuda3std3__48in_placeE
	.align		8
        /*0038*/ 	.dword	_ZN40_INTERNAL_c0d59e16_4_k_cu_f42ad80d_281174cuda3std6ranges3__45__cpo4swapE
	.align		8
        /*0040*/ 	.dword	_ZN40_INTERNAL_c0d59e16_4_k_cu_f42ad80d_281174cuda3std6ranges3__45__cpo9iter_moveE
	.align		8
        /*0048*/ 	.dword	_ZN40_INTERNAL_c0d59e16_4_k_cu_f42ad80d_281174cute7productE
	.align		8
        /*0050*/ 	.dword	_ZN40_INTERNAL_c0d59e16_4_k_cu_f42ad80d_281174cute1_E


//--------------------- .text._ZN7cutlass13device_kernelINS_4gemm6kernel13GemmUniversalIN4cute5tupleIJiiiiEEENS1_10collective13CollectiveMmaINS1_37MainloopSm90TmaGmmaWarpSpecializedFP8ILi3ENS5_IJNS4_1CILi1EEESB_SB_EEENS1_35KernelTmaWarpSpecializedCooperativeEEENS5_IJNSA_ILi256EEESF_NSA_ILi128EEEEEENS_12float_e4m3_tENS5_IJlSB_lEEESI_SJ_NS4_8TiledMMAINS4_8MMA_AtomIJNS4_4SM904GMMA31MMA_64x256x32_F32E4M3E4M3_SS_TNILNSN_7ScaleInE1ELSP_1EEEEEENS4_6LayoutINS5_IJNSA_ILi2EEESB_SB_EEENS5_IJSB_NSA_ILi0EEESV_EEEEENS5_IJNS4_10UnderscoreESY_SY_EEEEENS4_13SM90_TMA_LOADENS4_14ComposedLayoutINS4_7SwizzleILi3ELi4ELi3EEENS4_18smem_ptr_flag_bitsILi8EEENSS_INS5_IJNSA_ILi8EEESG_EEENS5_IJSG_SB_EEEEEEEvNS4_8identityES11_S1B_vS1C_EENS_8epilogue10collective6detail29Sm90TmaWarpSpecializedAdapterINS1F_15DefaultEpilogueISI_SJ_SJ_NS1E_6thread17LinearCombinationISI_Li1EffLNS1J_9ScaleType4KindE0ELNS_15FloatRoundStyleE2ESI_EENS1_15EpilogueDefaultEEEEEvvEEEEvNT_6ParamsE --------------------------
	.section	.text._ZN7cutlass13device_kernelINS_4gemm6kernel13GemmUniversalIN4cute5tupleIJiiiiEEENS1_10collective13CollectiveMmaINS1_37MainloopSm90TmaGmmaWarpSpecializedFP8ILi3ENS5_IJNS4_1CILi1EEESB_SB_EEENS1_35KernelTmaWarpSpecializedCooperativeEEENS5_IJNSA_ILi256EEESF_NSA_ILi128EEEEEENS_12float_e4m3_tENS5_IJlSB_lEEESI_SJ_NS4_8TiledMMAINS4_8MMA_AtomIJNS4_4SM904GMMA31MMA_64x256x32_F32E4M3E4M3_SS_TNILNSN_7ScaleInE1ELSP_1EEEEEENS4_6LayoutINS5_IJNSA_ILi2EEESB_SB_EEENS5_IJSB_NSA_ILi0EEESV_EEEEENS5_IJNS4_10UnderscoreESY_SY_EEEEENS4_13SM90_TMA_LOADENS4_14ComposedLayoutINS4_7SwizzleILi3ELi4ELi3EEENS4_18smem_ptr_flag_bitsILi8EEENSS_INS5_IJNSA_ILi8EEESG_EEENS5_IJSG_SB_EEEEEEEvNS4_8identityES11_S1B_vS1C_EENS_8epilogue10collective6detail29Sm90TmaWarpSpecializedAdapterINS1F_15DefaultEpilogueISI_SJ_SJ_NS1E_6thread17LinearCombinationISI_Li1EffLNS1J_9ScaleType4KindE0ELNS_15FloatRoundStyleE2ESI_EENS1_15EpilogueDefaultEEEEEvvEEEEvNT_6ParamsE,"ax",@progbits
	.align	128
.text._ZN7cutlass13device_kernelINS_4gemm6kernel13GemmUniversalIN4cute5tupleIJiiiiEEENS1_10collective13CollectiveMmaINS1_37MainloopSm90TmaGmmaWarpSpecializedFP8ILi3ENS5_IJNS4_1CILi1EEESB_SB_EEENS1_35KernelTmaWarpSpecializedCooperativeEEENS5_IJNSA_ILi256EEESF_NSA_ILi128EEEEEENS_12float_e4m3_tENS5_IJlSB_lEEESI_SJ_NS4_8TiledMMAINS4_8MMA_AtomIJNS4_4SM904GMMA31MMA_64x256x32_F32E4M3E4M3_SS_TNILNSN_7ScaleInE1ELSP_1EEEEEENS4_6LayoutINS5_IJNSA_ILi2EEESB_SB_EEENS5_IJSB_NSA_ILi0EEESV_EEEEENS5_IJNS4_10UnderscoreESY_SY_EEEEENS4_13SM90_TMA_LOADENS4_14ComposedLayoutINS4_7SwizzleILi3ELi4ELi3EEENS4_18smem_ptr_flag_bitsILi8EEENSS_INS5_IJNSA_ILi8EEESG_EEENS5_IJSG_SB_EEEEEEEvNS4_8identityES11_S1B_vS1C_EENS_8epilogue10collective6detail29Sm90TmaWarpSpecializedAdapterINS1F_15DefaultEpilogueISI_SJ_SJ_NS1E_6thread17LinearCombinationISI_Li1EffLNS1J_9ScaleType4KindE0ELNS_15FloatRoundStyleE2ESI_EENS1_15EpilogueDefaultEEEEEvvEEEEvNT_6ParamsE:
        .type           _ZN7cutlass13device_kernelINS_4gemm6kernel13GemmUniversalIN4cute5tupleIJiiiiEEENS1_10collective13CollectiveMmaINS1_37MainloopSm90TmaGmmaWarpSpecializedFP8ILi3ENS5_IJNS4_1CILi1EEESB_SB_EEENS1_35KernelTmaWarpSpecializedCooperativeEEENS5_IJNSA_ILi256EEESF_NSA_ILi128EEEEEENS_12float_e4m3_tENS5_IJlSB_lEEESI_SJ_NS4_8TiledMMAINS4_8MMA_AtomIJNS4_4SM904GMMA31MMA_64x256x32_F32E4M3E4M3_SS_TNILNSN_7ScaleInE1ELSP_1EEEEEENS4_6LayoutINS5_IJNSA_ILi2EEESB_SB_EEENS5_IJSB_NSA_ILi0EEESV_EEEEENS5_IJNS4_10UnderscoreESY_SY_EEEEENS4_13SM90_TMA_LOADENS4_14ComposedLayoutINS4_7SwizzleILi3ELi4ELi3EEENS4_18smem_ptr_flag_bitsILi8EEENSS_INS5_IJNSA_ILi8EEESG_EEENS5_IJSG_SB_EEEEEEEvNS4_8identityES11_S1B_vS1C_EENS_8epilogue10collective6detail29Sm90TmaWarpSpecializedAdapterINS1F_15DefaultEpilogueISI_SJ_SJ_NS1E_6thread17LinearCombinationISI_Li1EffLNS1J_9ScaleType4KindE0ELNS_15FloatRoundStyleE2ESI_EENS1_15EpilogueDefaultEEEEEvvEEEEvNT_6ParamsE,@function
        .size           _ZN7cutlass13device_kernelINS_4gemm6kernel13GemmUniversalIN4cute5tupleIJiiiiEEENS1_10collective13CollectiveMmaINS1_37MainloopSm90TmaGmmaWarpSpecializedFP8ILi3ENS5_IJNS4_1CILi1EEESB_SB_EEENS1_35KernelTmaWarpSpecializedCooperativeEEENS5_IJNSA_ILi256EEESF_NSA_ILi128EEEEEENS_12float_e4m3_tENS5_IJlSB_lEEESI_SJ_NS4_8TiledMMAINS4_8MMA_AtomIJNS4_4SM904GMMA31MMA_64x256x32_F32E4M3E4M3_SS_TNILNSN_7ScaleInE1ELSP_1EEEEEENS4_6LayoutINS5_IJNSA_ILi2EEESB_SB_EEENS5_IJSB_NSA_ILi0EEESV_EEEEENS5_IJNS4_10UnderscoreESY_SY_EEEEENS4_13SM90_TMA_LOADENS4_14ComposedLayoutINS4_7SwizzleILi3ELi4ELi3EEENS4_18smem_ptr_flag_bitsILi8EEENSS_INS5_IJNSA_ILi8EEESG_EEENS5_IJSG_SB_EEEEEEEvNS4_8identityES11_S1B_vS1C_EENS_8epilogue10collective6detail29Sm90TmaWarpSpecializedAdapterINS1F_15DefaultEpilogueISI_SJ_SJ_NS1E_6thread17LinearCombinationISI_Li1EffLNS1J_9ScaleType4KindE0ELNS_15FloatRoundStyleE2ESI_EENS1_15EpilogueDefaultEEEEEvvEEEEvNT_6ParamsE,(.L_x_583 - _ZN7cutlass13device_kernelINS_4gemm6kernel13GemmUniversalIN4cute5tupleIJiiiiEEENS1_10collective13CollectiveMmaINS1_37MainloopSm90TmaGmmaWarpSpecializedFP8ILi3ENS5_IJNS4_1CILi1EEESB_SB_EEENS1_35KernelTmaWarpSpecializedCooperativeEEENS5_IJNSA_ILi256EEESF_NSA_ILi128EEEEEENS_12float_e4m3_tENS5_IJlSB_lEEESI_SJ_NS4_8TiledMMAINS4_8MMA_AtomIJNS4_4SM904GMMA31MMA_64x256x32_F32E4M3E4M3_SS_TNILNSN_7ScaleInE1ELSP_1EEEEEENS4_6LayoutINS5_IJNSA_ILi2EEESB_SB_EEENS5_IJSB_NSA_ILi0EEESV_EEEEENS5_IJNS4_10UnderscoreESY_SY_EEEEENS4_13SM90_TMA_LOADENS4_14ComposedLayoutINS4_7SwizzleILi3ELi4ELi3EEENS4_18smem_ptr_flag_bitsILi8EEENSS_INS5_IJNSA_ILi8EEESG_EEENS5_IJSG_SB_EEEEEEEvNS4_8identityES11_S1B_vS1C_EENS_8epilogue10collective6detail29Sm90TmaWarpSpecializedAdapterINS1F_15DefaultEpilogueISI_SJ_SJ_NS1E_6thread17LinearCombinationISI_Li1EffLNS1J_9ScaleType4KindE0ELNS_15FloatRoundStyleE2ESI_EENS1_15EpilogueDefaultEEEEEvvEEEEvNT_6ParamsE)
        .other          _ZN7cutlass13device_kernelINS_4gemm6kernel13GemmUniversalIN4cute5tupleIJiiiiEEENS1_10collective13CollectiveMmaINS1_37MainloopSm90TmaGmmaWarpSpecializedFP8ILi3ENS5_IJNS4_1CILi1EEESB_SB_EEENS1_35KernelTmaWarpSpecializedCooperativeEEENS5_IJNSA_ILi256EEESF_NSA_ILi128EEEEEENS_12float_e4m3_tENS5_IJlSB_lEEESI_SJ_NS4_8TiledMMAINS4_8MMA_AtomIJNS4_4SM904GMMA31MMA_64x256x32_F32E4M3E4M3_SS_TNILNSN_7ScaleInE1ELSP_1EEEEEENS4_6LayoutINS5_IJNSA_ILi2EEESB_SB_EEENS5_IJSB_NSA_ILi0EEESV_EEEEENS5_IJNS4_10UnderscoreESY_SY_EEEEENS4_13SM90_TMA_LOADENS4_14ComposedLayoutINS4_7SwizzleILi3ELi4ELi3EEENS4_18smem_ptr_flag_bitsILi8EEENSS_INS5_IJNSA_ILi8EEESG_EEENS5_IJSG_SB_EEEEEEEvNS4_8identityES11_S1B_vS1C_EENS_8epilogue10collective6detail29Sm90TmaWarpSpecializedAdapterINS1F_15DefaultEpilogueISI_SJ_SJ_NS1E_6thread17LinearCombinationISI_Li1EffLNS1J_9ScaleType4KindE0ELNS_15FloatRoundStyleE2ESI_EENS1_15EpilogueDefaultEEEEEvvEEEEvNT_6ParamsE,@"STO_CUDA_ENTRY STV_DEFAULT"
_ZN7cutlass13device_kernelINS_4gemm6kernel13GemmUniversalIN4cute5tupleIJiiiiEEENS1_10collective13CollectiveMmaINS1_37MainloopSm90TmaGmmaWarpSpecializedFP8ILi3ENS5_IJNS4_1CILi1EEESB_SB_EEENS1_35KernelTmaWarpSpecializedCooperativeEEENS5_IJNSA_ILi256EEESF_NSA_ILi128EEEEEENS_12float_e4m3_tENS5_IJlSB_lEEESI_SJ_NS4_8TiledMMAINS4_8MMA_AtomIJNS4_4SM904GMMA31MMA_64x256x32_F32E4M3E4M3_SS_TNILNSN_7ScaleInE1ELSP_1EEEEEENS4_6LayoutINS5_IJNSA_ILi2EEESB_SB_EEENS5_IJSB_NSA_ILi0EEESV_EEEEENS5_IJNS4_10UnderscoreESY_SY_EEEEENS4_13SM90_TMA_LOADENS4_14ComposedLayoutINS4_7SwizzleILi3ELi4ELi3EEENS4_18smem_ptr_flag_bitsILi8EEENSS_INS5_IJNSA_ILi8EEESG_EEENS5_IJSG_SB_EEEEEEEvNS4_8identityES11_S1B_vS1C_EENS_8epilogue10collective6detail29Sm90TmaWarpSpecializedAdapterINS1F_15DefaultEpilogueISI_SJ_SJ_NS1E_6thread17LinearCombinationISI_Li1EffLNS1J_9ScaleType4KindE0ELNS_15FloatRoundStyleE2ESI_EENS1_15EpilogueDefaultEEEEEvvEEEEvNT_6ParamsE:
[----:B------:R-:W0:Y:S02]  /*0000*/  LDC R1, c[0x0][0x28] ;  /* 0x00000a00ff017b82 */ /* 0x000e240000000800 */
[----:B0-----:R-:W-:Y:S01]  /*0010*/  VIADD R1, R1, 0xfffff340 ;  /* 0xfffff34001017836 */ /* 0x001fe20000000000 */
[----:B------:R-:W0:Y:S01]  /*0020*/  S2R R2, SR_TID.X ;  /* 0x0000000000027919 */ /* 0x000e220000002100 */
[----:B------:R-:W-:Y:S01]  /*0030*/  ELECT P0, URZ, PT ;  /* 0x00000000003f782f */ /* 0x000fe20003800000 */
[----:B------:R-:W-:Y:S01]  /*0040*/  BSSY B0, `(.L_x_0) ;  /* 0x0000015000007945 */ /* 0x000fe20003800000 */
[--C-:B0-----:R-:W-:Y:S02]  /*0050*/  SHF.R.U32.HI R0, RZ, 0x5, R2.reuse ;  /* 0x00000005ff007819 */ /* 0x101fe40000011602 */
[----:B------:R-:W-:-:S03]  /*0060*/  SHF.R.U32.HI R2, RZ, 0x7, R2 ;  /* 0x00000007ff027819 */ /* 0x000fc60000011602 */
[----:B------:R-:W0:Y:S04]  /*0070*/  SHFL.IDX PT, R3, R0, RZ, 0x1f ;  /* 0x00001fff00037589 */ /* 0x000e2800000e0000 */
[----:B------:R-:W1:Y:S01]  /*0080*/  SHFL.IDX PT, R2, R2, RZ, 0x1f ;  /* 0x00001fff02027589 */ /* 0x000e6200000e0000 */
[----:B0-----:R-:W-:Y:S02]  /*0090*/  R2UR UR4, R3 ;  /* 0x00000000030472ca */ /* 0x001fe400000e0000 */
[----:B-1----:R-:W-:-:S11]  /*00a0*/  R2UR UR6, R2 ;  /* 0x00000000020672ca */ /* 0x002fd600000e0000 */
[----:B------:R-:W-:Y:S02]  /*00b0*/  USHF.R.S32.HI UR5, URZ, 0x1f, UR4 ;  /* 0x0000001f3f057899 */ /* 0x000fe40008011404 */
[----:B------:R-:W-:Y:S02]  /*00c0*/  ISETP.NE.OR P0, PT, RZ, UR4, !P0 ;  /* 0x00000004ff007c0c */ /* 0x000fe4000c705670 */
[----:B------:R-:W-:-:S04]  /*00d0*/  ULEA.HI UR5, UR5, UR4, URZ, 0x2 ;  /* 0x0000000405057291 */ /* 0x000fc8000f8f103f */
[----:B------:R-:W-:-:S04]  /*00e0*/  ULOP3.LUT UR5, UR5, 0xfffffffc, URZ, 0xc0, !UPT ;  /* 0xfffffffc05057892 */ /* 0x000fc8000f8ec03f */
[----:B------:R-:W-:-:S03]  /*00f0*/  UIADD3 UR8, UR4, -UR5, URZ ;  /* 0x8000000504087290 */ /* 0x000fc6000fffe03f */
[----:B------:R-:W-:Y:S09]  /*0100*/  @P0 BRA `(.L_x_1) ;  /* 0x0000000000200947 */ /* 0x000ff20003800000 */
[----:B------:R-:W-:Y:S02]  /*0110*/  ULDC.64 UR4, c[0x0][0x198] ;  /* 0x0000660000047ab9 */ /* 0x000fe40000000a00 */
[----:B------:R-:W-:Y:S02]  /*0120*/  UIADD3 UR10, UP0, UR4, 0xf0, URZ ;  /* 0x000000f0040a7890 */ /* 0x000fe4000ff1e03f */
[----:B------:R-:W-:Y:S02]  /*0130*/  UIADD3 UR4, UP1, UR4, 0x1f0, URZ ;  /* 0x000001f004047890 */ /* 0x000fe4000ff3e03f */
[----:B------:R-:W-:Y:S02]  /*0140*/  UIADD3.X UR11, URZ, UR5, URZ, UP0, !UPT ;  /* 0x000000053f0b7290 */ /* 0x000fe400087fe43f */
[----:B------:R-:W-:-:S07]  /*0150*/  UIADD3.X UR5, URZ, UR5, URZ, UP1, !UPT ;  /* 0x000000053f057290 */ /* 0x000fce0008ffe43f */
[----:B------:R0:W-:Y:S02]  /*0160*/  UTMACCTL.PF [UR10] ;  /* 0x000000000a0079b9 */ /* 0x0001e40008040000 */
[----:B------:R0:W-:Y:S02]  /*0170*/  UTMACCTL.PF [UR4] ;  /* 0x00000000040079b9 */ /* 0x0001e40008040000 */
[----:B0-----:R-:W-:Y:S01]  /*0180*/  NOP ;  /* 0x0000000000007918 */ /* 0x001fe20000000000 */
.L_x_1:
[----:B------:R-:W-:Y:S05]  /*0190*/  BSYNC B0 ;  /* 0x0000000000007941 */ /* 0x000fea0003800000 */
.L_x_0:
[----:B------:R-:W0:Y:S01]  /*01a0*/  SHFL.IDX PT, R2, R0, RZ, 0x1f ;  /* 0x00001fff00027589 */ /* 0x000e2200000e0000 */
[----:B------:R-:W-:Y:S01]  /*01b0*/  UISETP.NE.AND UP0, UPT, UR8, 0x3, UPT ;  /* 0x000000030800788c */ /* 0x000fe2000bf05270 */
[----:B------:R-:W-:Y:S01]  /*01c0*/  ISETP.NE.AND P1, PT, RZ, UR6, PT ;  /* 0x00000006ff007c0c */ /* 0x000fe2000bf25270 */
[----:B------:R-:W-:Y:S02]  /*01d0*/  UIADD3 UR10, UR6, -0x1, URZ ;  /* 0xffffffff060a7890 */ /* 0x000fe4000fffe03f */
[----:B------:R-:W-:Y:S02]  /*01e0*/  UISETP.EQ.OR UP0, UPT, UR8, URZ, !UP0 ;  /* 0x0000003f0800728c */ /* 0x000fe4000c702670 */
[----:B------:R-:W-:Y:S02]  /*01f0*/  UISETP.GE.U32.AND UP1, UPT, UR10, 0x2, UPT ;  /* 0x000000020a00788c */ /* 0x000fe4000bf26070 */
[----:B------:R-:W-:-:S04]  /*0200*/  UISETP.EQ.AND UP0, UPT, UR6, URZ, UP0 ;  /* 0x0000003f0600728c */ /* 0x000fc80008702270 */
[----:B------:R-:W-:-:S04]  /*0210*/  USEL UR13, URZ, 0x1, !UP0 ;  /* 0x000000013f0d7887 */ /* 0x000fc8000c000000 */
[----:B------:R-:W-:Y:S01]  /*0220*/  USEL UR13, UR13, 0x2, UP1 ;  /* 0x000000020d0d7887 */ /* 0x000fe20008800000 */
[----:B0-----:R-:W-:-:S13]  /*0230*/  ISETP.NE.AND P0, PT, R2, RZ, PT ;  /* 0x000000ff0200720c */ /* 0x001fda0003f05270 */
[----:B------:R-:W-:Y:S05]  /*0240*/  @P0 BRA `(.L_x_2) ;  /* 0x0000000000500947 */ /* 0x000fea0003800000 */
[----:B------:R-:W0:Y:S01]  /*0250*/  S2UR UR9, SR_CgaCtaId ;  /* 0x00000000000979c3 */ /* 0x000e220000008800 */
[----:B------:R-:W-:Y:S01]  /*0260*/  UMOV UR4, 0x400 ;  /* 0x0000040000047882 */ /* 0x000fe20000000000 */
[----:B------:R-:W-:Y:S01]  /*0270*/  UMOV UR5, 0x1 ;  /* 0x0000000100057882 */ /* 0x000fe20000000000 */
[----:B------:R-:W-:Y:S01]  /*0280*/  UMOV UR6, 0x100 ;  /* 0x0000010000067882 */ /* 0x000fe20000000000 */
[----:B------:R-:W-:Y:S01]  /*0290*/  ELECT P0, URZ, PT ;  /* 0x00000000003f782f */ /* 0x000fe20003800000 */
[----:B------:R-:W-:-:S04]  /*02a0*/  UIADD3 UR6, -UR6, 0x100000, URZ ;  /* 0x0010000006067890 */ /* 0x000fc8000fffe13f */
[----:B------:R-:W-:Y:S02]  /*02b0*/  USHF.L.U32 UR7, UR6, 0xb, URZ ;  /* 0x0000000b06077899 */ /* 0x000fe4000800063f */
[----:B------:R-:W-:Y:S02]  /*02c0*/  USHF.L.U32 UR6, UR6, 0x1, URZ ;  /* 0x0000000106067899 */ /* 0x000fe4000800063f */
[----:B0-----:R-:W-:Y:S02]  /*02d0*/  ULEA UR9, UR9, UR4, 0x18 ;  /* 0x0000000409097291 */ /* 0x001fe4000f8ec03f */
[----:B------:R-:W-:-:S04]  /*02e0*/  UIADD3 UR4, -UR5, 0x100000, URZ ;  /* 0x0010000005047890 */ /* 0x000fc8000fffe13f */
[----:B------:R-:W-:Y:S02]  /*02f0*/  USHF.L.U32 UR5, UR4, 0xb, URZ ;  /* 0x0000000b04057899 */ /* 0x000fe4000800063f */
[----:B------:R-:W-:Y:S01]  /*0300*/  USHF.L.U32 UR4, UR4, 0x1, URZ ;  /* 0x0000000104047899 */ /* 0x000fe2000800063f */
[----:B------:R-:W0:Y:S11]  /*0310*/  FENCE.VIEW.ASYNC.S ;  /* 0x00000000000073c6 */ /* 0x000e360000000000 */
[----:B0-----:R0:W1:Y:S01]  /*0320*/  SYNCS.EXCH.64 URZ, [UR9], UR4 ;  /* 0x00000004093f75b2 */ /* 0x0010620008000100 */
[----:B------:R0:W2:Y:S01]  /*0330*/  SYNCS.EXCH.64 URZ, [UR9+0x18], UR6 ;  /* 0x00001806093f75b2 */ /* 0x0000a20008000100 */
[----:B------:R0:W3:Y:S01]  /*0340*/  SYNCS.EXCH.64 URZ, [UR9+0x8], UR4 ;  /* 0x00000804093f75b2 */ /* 0x0000e20008000100 */
[----:B------:R0:W4:Y:S01]  /*0350*/  SYNCS.EXCH.64 URZ, [UR9+0x20], UR6 ;  /* 0x00002006093f75b2 */ /* 0x0001220008000100 */
[----:B------:R0:W0:Y:S01]  /*0360*/  SYNCS.EXCH.64 URZ, [UR9+0x10], UR4 ;  /* 0x00001004093f75b2 */ /* 0x0000220008000100 */
[----:B------:R0:W0:Y:S01]  /*0370*/  SYNCS.EXCH.64 URZ, [UR9+0x28], UR6 ;  /* 0x00002806093f75b2 */ /* 0x0000220008000100 */
[----:B------:R-:W-:Y:S01]  /*0380*/  NOP ;  /* 0x0000000000007918 */ /* 0x000fe20000000000 */
.L_x_2:
[----:B------:R-:W5:Y:S01]  /*0390*/  LDC R2, c[0x0][0x65c] ;  /* 0x00019700ff027b82 */ /* 0x000f620000000800 */
[----:B------:R-:W1:Y:S01]  /*03a0*/  SHFL.IDX PT, R0, R0, RZ, 0x1f ;  /* 0x00001fff00007589 */ /* 0x000e6200000e0000 */
[----:B------:R-:W-:Y:S01]  /*03b0*/  ELECT P0, URZ, PT ;  /* 0x00000000003f782f */ /* 0x000fe20003800000 */
[----:B------:R-:W-:Y:S01]  /*03c0*/  IMAD.MOV.U32 R3, RZ, RZ, RZ ;  /* 0x000000ffff037224 */ /* 0x000fe200078e00ff */
[----:B0-----:R-:W-:Y:S01]  /*03d0*/  UMOV UR4, 0x20 ;  /* 0x0000002000047882 */ /* 0x001fe20000000000 */
[----:B------:R-:W0:Y:S01]  /*03e0*/  S2R R11, SR_CTAID.Y ;  /* 0x00000000000b7919 */ /* 0x000e220000002600 */
[----:B------:R-:W-:Y:S01]  /*03f0*/  NOP ;  /* 0x0000000000007918 */ /* 0x000fe20000000000 */
[----:B------:R-:W-:Y:S01]  /*0400*/  NOP ;  /* 0x0000000000007918 */ /* 0x000fe20000000000 */
[----:B-----5:R-:W-:Y:S02]  /*0410*/  ISETP.NE.AND P4, PT, R2, 0x1, PT ;  /* 0x000000010200780c */ /* 0x020fe40003f85270 */
[----:B------:R-:W5:Y:S01]  /*0420*/  S2R R2, SR_CTAID.X ;  /* 0x0000000000027919 */ /* 0x000f620000002500 */
[----:B-1----:R-:W-:-:S10]  /*0430*/  ISETP.NE.OR P0, PT, R0, RZ, !P0 ;  /* 0x000000ff0000720c */ /* 0x002fd40004705670 */
[----:B------:R-:W5:Y:S01]  /*0440*/  @P4 LDC R7, c[0x0][0x10] ;  /* 0x00000400ff074b82 */ /* 0x000f620000000800 */
[----:B0-----:R-:W-:Y:S02]  /*0450*/  @P4 IMAD.MOV.U32 R4, RZ, RZ, R11 ;  /* 0x000000ffff044224 */ /* 0x001fe400078e000b */
[----:B------:R-:W-:Y:S01]  /*0460*/  VOTEU.ALL UP0, P0 ;  /* 0x00000000003f7886 */ /* 0x000fe20000000000 */
[----:B------:R-:W-:Y:S01]  /*0470*/  @P4 IMAD.MOV.U32 R5, RZ, RZ, RZ ;  /* 0x000000ffff054224 */ /* 0x000fe200078e00ff */
[----:B------:R-:W-:Y:S01]  /*0480*/  VOTEU.ALL UP1, P0 ;  /* 0x00000000003f7886 */ /* 0x000fe20000020000 */
[----:B------:R-:W-:Y:S02]  /*0490*/  @P4 IMAD.MOV.U32 R13, RZ, RZ, RZ ;  /* 0x000000ffff0d4224 */ /* 0x000fe400078e00ff */
[----:B------:R-:W0:Y:S01]  /*04a0*/  @!P4 LDC R9, c[0x0][0xc] ;  /* 0x00000300ff09cb82 */ /* 0x000e220000000800 */
[----:B------:R-:W-:Y:S01]  /*04b0*/  @!UP0 UMOV UR6, 0x400 ;  /* 0x0000040000068882 */ /* 0x000fe20000000000 */
[----:B------:R-:W-:-:S04]  /*04c0*/  @!UP0 UIADD3 UR4, -UR4, 0x100000, URZ ;  /* 0x0010000004048890 */ /* 0x000fc8000fffe13f */
[----:B------:R-:W-:Y:S02]  /*04d0*/  @!UP0 USHF.L.U32 UR5, UR4, 0xb, URZ ;  /* 0x0000000b04058899 */ /* 0x000fe4000800063f */
[----:B------:R-:W-:Y:S01]  /*04e0*/  @!UP0 USHF.L.U32 UR4, UR4, 0x1, URZ ;  /* 0x0000000104048899 */ /* 0x000fe2000800063f */
[----:B------:R-:W1:Y:S01]  /*04f0*/  @!UP0 S2UR UR7, SR_CgaCtaId ;  /* 0x00000000000789c3 */ /* 0x000e620000008800 */
[----:B-----5:R-:W-:-:S04]  /*0500*/  @P4 IMAD.WIDE.U32 R6, R2, R7, R4 ;  /* 0x0000000702064225 */ /* 0x020fc800078e0004 */
[----:B------:R-:W-:Y:S02]  /*0510*/  @P4 IMAD.MOV.U32 R10, RZ, RZ, R6 ;  /* 0x000000ffff0a4224 */ /* 0x000fe400078e0006 */
[----:B------:R-:W-:Y:S02]  /*0520*/  @P4 IMAD.IADD R14, R7, 0x1, R13 ;  /* 0x00000001070e4824 */ /* 0x000fe400078e020d */
[----:B0-----:R-:W-:-:S04]  /*0530*/  @!P4 IMAD.WIDE.U32 R4, R9, R11, R2 ;  /* 0x0000000b0904c225 */ /* 0x001fc800078e0002 */
[----:B------:R-:W-:Y:S02]  /*0540*/  @!P4 IMAD.MOV.U32 R10, RZ, RZ, R4 ;  /* 0x000000ffff0ac224 */ /* 0x000fe400078e0004 */
[----:B------:R-:W-:Y:S01]  /*0550*/  @!P4 IMAD.MOV.U32 R14, RZ, RZ, R5 ;  /* 0x000000ffff0ec224 */ /* 0x000fe200078e0005 */
[----:B-1----:R-:W-:Y:S02]  /*0560*/  @!UP0 ULEA UR6, UR7, UR6, 0x18 ;  /* 0x0000000607068291 */ /* 0x002fe4000f8ec03f */
[----:B------:R0:W-:Y:S01]  /*0570*/  STL [R1+0x454], R10 ;  /* 0x0004540a01007387 */ /* 0x0001e20000100800 */
[----:B------:R-:W-:-:S03]  /*0580*/  VOTEU.ALL UP0, P0 ;  /* 0x00000000003f7886 */ /* 0x000fc60000000000 */
[----:B------:R0:W-:Y:S04]  /*0590*/  STL [R1+0x450], R14 ;  /* 0x0004500e01007387 */ /* 0x0001e80000100800 */
[----:B------:R-:W1:Y:S02]  /*05a0*/  FENCE.VIEW.ASYNC.S ;  /* 0x00000000000073c6 */ /* 0x000e640000000000 */
[----:B-1----:R0:W2:Y:S01]  /*05b0*/  @!UP0 SYNCS.EXCH.64 URZ, [UR6+0x40], UR4 ;  /* 0x00004004063f85b2 */ /* 0x0020a20008000100 */
[----:B------:R0:W2:Y:S01]  /*05c0*/  @!UP1 SYNCS.EXCH.64 URZ, [UR6+0x48], UR4 ;  /* 0x00004804063f95b2 */ /* 0x0000a20008000100 */
[----:B------:R-:W-:Y:S01]  /*05d0*/  NOP ;  /* 0x0000000000007918 */ /* 0x000fe20000000000 */
[----:B--234-:R-:W-:Y:S06]  /*05e0*/  BAR.SYNC.DEFER_BLOCKING 0x0 ;  /* 0x0000000000007b1d */ /* 0x01cfec0000010000 */
[----:B0-----:R-:W-:Y:S05]  /*05f0*/  @!P1 BRA `(.L_x_3) ;  /* 0x0000027c00089947 */ /* 0x001fea0003800000 */
[----:B------:R-:W-:-:S06]  /*0600*/  UISETP.GT.U32.AND UP0, UPT, UR10, 0x1, UPT ;  /* 0x000000010a00788c */ /* 0x000fcc000bf04070 */
[----:B------:R-:W-:-:S13]  /*0610*/  PLOP3.LUT P0, PT, PT, PT, UP0, 0x80, 0x0 ;  /* 0x000000000000781c */ /* 0x000fda0003f0f008 */
[----:B------:R-:W-:Y:S05]  /*0620*/  @P0 EXIT ;  /* 0x000000000000094d */ /* 0x000fea0003800000 */
[----:B------:R-:W-:Y:S01]  /*0630*/  IMAD.MOV.U32 R5, RZ, RZ, -0x1 ;  /* 0xffffffffff057424 */ /* 0x000fe200078e00ff */
[----:B------:R-:W-:Y:S01]  /*0640*/  ULDC.64 UR4, c[0x0][0x650] ;  /* 0x0001940000047ab9 */ /* 0x000fe20000000a00 */
[----:B------:R-:W-:Y:S01]  /*0650*/  IMAD.MOV.U32 R4, RZ, RZ, -0x1 ;  /* 0xffffffffff047424 */ /* 0x000fe200078e00ff */
[----:B------:R-:W-:Y:S01]  /*0660*/  ISETP.GE.U32.AND P0, PT, R10, UR4, PT ;  /* 0x000000040a007c0c */ /* 0x000fe2000bf06070 */
[----:B------:R-:W-:Y:S01]  /*0670*/  UMOV UR9, 0xffffffff ;  /* 0xffffffff00097882 */ /* 0x000fe20000000000 */
[----:B------:R0:W-:Y:S01]  /*0680*/  STL [R1+0x45c], R5 ;  /* 0x00045c0501007387 */ /* 0x0001e20000100800 */
[----:B------:R-:W-:Y:S02]  /*0690*/  PRMT R0, RZ, 0x7610, R0 ;  /* 0x00007610ff007816 */ /* 0x000fe40000000000 */
[----:B------:R-:W-:Y:S01]  /*06a0*/  ISETP.GE.U32.AND.EX P0, PT, R14, UR5, PT, P0 ;  /* 0x000000050e007c0c */ /* 0x000fe2000bf06100 */
[----:B------:R0:W-:-:S12]  /*06b0*/  STL [R1+0x458], R4 ;  /* 0x0004580401007387 */ /* 0x0001d80000100800 */
[----:B0-----:R-:W-:Y:S05]  /*06c0*/  @P0 BRA `(.L_x_4) ;  /* 0x00000004006c0947 */ /* 0x001fea0003800000 */
[----:B------:R-:W-:Y:S01]  /*06d0*/  ULDC.64 UR14, c[0x0][0x628] ;  /* 0x00018a00000e7ab9 */ /* 0x000fe20000000a00 */
[----:B------:R-:W0:Y:S01]  /*06e0*/  LDC.64 R12, c[0x0][0x620] ;  /* 0x00018800ff0c7b82 */ /* 0x000e220000000a00 */
[----:B------:R-:W-:Y:S01]  /*06f0*/  ISETP.NE.U32.AND P0, PT, RZ, UR14, PT ;  /* 0x0000000eff007c0c */ /* 0x000fe2000bf05070 */
[----:B------:R-:W-:Y:S01]  /*0700*/  ULDC UR11, c[0x0][0x630] ;  /* 0x00018c00000b7ab9 */ /* 0x000fe20000000800 */
[----:B------:R-:W-:Y:S02]  /*0710*/  R2UR UR4, R10 ;  /* 0x000000000a0472ca */ /* 0x000fe400000e0000 */
[----:B------:R-:W-:Y:S02]  /*0720*/  ISETP.NE.AND.EX P0, PT, RZ, UR15, PT, P0 ;  /* 0x0000000fff007c0c */ /* 0x000fe4000bf05300 */
[----:B------:R-:W-:-:S11]  /*0730*/  R2UR UR5, R14 ;  /* 0x000000000e0572ca */ /* 0x000fd600000e0000 */
[----:B------:R-:W-:Y:S05]  /*0740*/  @!P0 BRA `(.L_x_5) ;  /* 0x0000000000308947 */ /* 0x000fea0003800000 */
[----:B------:R-:W-:Y:S01]  /*0750*/  R2UR UR4, R10 ;  /* 0x000000000a0472ca */ /* 0x000fe200000e0000 */
[----:B------:R-:W-:Y:S01]  /*0760*/  ULDC UR8, c[0x0][0x634] ;  /* 0x00018d0000087ab9 */ /* 0x000fe20000000800 */
[----:B------:R-:W-:-:S11]  /*0770*/  R2UR UR10, R14 ;  /* 0x000000000e0a72ca */ /* 0x000fd600000e0000 */
[----:B------:R-:W-:-:S04]  /*0780*/  UIADD3 UR8, UP0, UR4, UR8, URZ ;  /* 0x0000000804087290 */ /* 0x000fc8000ff1e03f */
[----:B------:R-:W-:-:S04]  /*0790*/  UIADD3.X UR10, URZ, UR10, URZ, UP0, !UPT ;  /* 0x0000000a3f0a7290 */ /* 0x000fc800087fe43f */
[----:B------:R-:W-:-:S04]  /*07a0*/  UIMAD.WIDE.U32 UR4, UR10, UR14, URZ ;  /* 0x0000000e0a0472a5 */ /* 0x000fc8000f8e003f */
[----:B------:R-:W-:Y:S02]  /*07b0*/  UIMAD.WIDE.U32 UR6, UP0, UR8, UR15, UR4 ;  /* 0x0000000f080672a5 */ /* 0x000fe4000f800004 */
[----:B------:R-:W-:Y:S02]  /*07c0*/  UIMAD.WIDE.U32 UR4, UR8, UR14, URZ ;  /* 0x0000000e080472a5 */ /* 0x000fe4000f8e003f */
[----:B------:R-:W-:Y:S02]  /*07d0*/  UIADD3.X UR9, URZ, URZ, URZ, UP0, !UPT ;  /* 0x0000003f3f097290 */ /* 0x000fe400087fe43f */
[----:B------:R-:W-:Y:S01]  /*07e0*/  UIADD3 URZ, UP0, UR5, UR6, URZ ;  /* 0x00000006053f7290 */ /* 0x000fe2000ff1e03f */
[----:B------:R-:W-:-:S03]  /*07f0*/  UMOV UR8, UR7 ;  /* 0x0000000700087c82 */ /* 0x000fc60008000000 */
[----:B------:R-:W-:-:S12]  /*0800*/  UIMAD.WIDE.U32.X UR4, UR10, UR15, UR8, UP0 ;  /* 0x0000000f0a0472a5 */ /* 0x000fd800080e0408 */
.L_x_5:
[----:B------:R-:W-:Y:S01]  /*0810*/  USHF.R.U64 UR9, UR4, UR11, UR5 ;  /* 0x0000000b04097299 */ /* 0x000fe20008001205 */
[----:B------:R-:W1:Y:S01]  /*0820*/  LDC R8, c[0x0][0x618] ;  /* 0x00018600ff087b82 */ /* 0x000e620000000800 */
[----:B------:R-:W-:Y:S01]  /*0830*/  USHF.R.U32.HI UR4, URZ, UR11, UR5 ;  /* 0x0000000b3f047299 */ /* 0x000fe20008011605 */
[----:B------:R-:W-:Y:S01]  /*0840*/  I2FP.F32.U32 R0, R2 ;  /* 0x0000000200007245 */ /* 0x000fe20000201000 */
[----:B------:R-:W-:Y:S01]  /*0850*/  IMAD.MOV.U32 R4, RZ, RZ, R10 ;  /* 0x000000ffff047224 */ /* 0x000fe200078e000a */
[----:B------:R-:W-:Y:S01]  /*0860*/  ULDC UR5, c[0x0][0x150] ;  /* 0x0000540000057ab9 */ /* 0x000fe20000000800 */
[----:B------:R-:W-:Y:S01]  /*0870*/  IADD3 R7, P0, RZ, -UR9, RZ ;  /* 0x80000009ff077c10 */ /* 0x000fe2000ff1e0ff */
[----:B------:R-:W-:Y:S02]  /*0880*/  IMAD.MOV.U32 R5, RZ, RZ, R14 ;  /* 0x000000ffff057224 */ /* 0x000fe400078e000e */
[----:B------:R-:W-:Y:S01]  /*0890*/  FMUL R0, R0, UR5 ;  /* 0x0000000500007c20 */ /* 0x000fe20008400000 */
[----:B------:R-:W2:Y:S01]  /*08a0*/  LDC.64 R20, c[0x0][0x640] ;  /* 0x00019000ff147b82 */ /* 0x000ea20000000a00 */
[----:B------:R-:W-:Y:S01]  /*08b0*/  IMAD.X R9, RZ, RZ, ~UR4, P0 ;  /* 0x80000004ff097e24 */ /* 0x000fe200080e06ff */
[----:B------:R-:W-:Y:S01]  /*08c0*/  ULDC UR4, c[0x0][0x154] ;  /* 0x0000550000047ab9 */ /* 0x000fe20000000800 */
[----:B0-----:R-:W-:-:S02]  /*08d0*/  IMAD.WIDE.U32 R4, R7, R12, R4 ;  /* 0x0000000c07047225 */ /* 0x001fc400078e0004 */
[----:B------:R-:W0:Y:S03]  /*08e0*/  F2I.U32.TRUNC.NTZ R0, R0 ;  /* 0x0000000000007305 */ /* 0x000e26000020f000 */
[----:B------:R-:W3:Y:S01]  /*08f0*/  LDC R3, c[0x0][0x144] ;  /* 0x00005100ff037b82 */ /* 0x000ee20000000800 */
[----:B------:R-:W-:-:S04]  /*0900*/  IMAD R6, R9, R12, RZ ;  /* 0x0000000c09067224 */ /* 0x000fc800078e02ff */
[----:B------:R-:W-:-:S03]  /*0910*/  IMAD R7, R7, R13, R6 ;  /* 0x0000000d07077224 */ /* 0x000fc600078e0206 */
[----:B------:R-:W4:Y:S01]  /*0920*/  LDC R10, c[0x0][0x608] ;  /* 0x00018200ff0a7b82 */ /* 0x000f220000000800 */
[----:B------:R-:W-:Y:S02]  /*0930*/  IMAD.IADD R5, R5, 0x1, R7 ;  /* 0x0000000105057824 */ /* 0x000fe400078e0207 */
[----:B------:R-:W-:Y:S02]  /*0940*/  IMAD.MOV.U32 R7, RZ, RZ, -0x1 ;  /* 0xffffffffff077424 */ /* 0x000fe400078e00ff */
[----:B0-----:R-:W-:Y:S01]  /*0950*/  IMAD.MOV R6, RZ, RZ, -R0 ;  /* 0x000000ffff067224 */ /* 0x001fe200078e0a00 */
[----:B-1----:R-:W-:Y:S02]  /*0960*/  SHF.R.U64 R14, R4, R8, R5 ;  /* 0x00000008040e7219 */ /* 0x002fe40000001205 */
[----:B------:R-:W0:Y:S01]  /*0970*/  LDC R18, c[0x0][0x658] ;  /* 0x00019600ff127b82 */ /* 0x000e220000000800 */
[----:B------:R-:W-:Y:S02]  /*0980*/  I2FP.F32.U32 R4, R11 ;  /* 0x0000000b00047245 */ /* 0x000fe40000201000 */
[----:B--2---:R-:W-:-:S02]  /*0990*/  ISETP.NE.U32.AND P0, PT, R20, RZ, PT ;  /* 0x000000ff1400720c */ /* 0x004fc40003f05070 */
[----:B------:R-:W-:Y:S01]  /*09a0*/  SHF.R.U32.HI R5, RZ, R8, R5 ;  /* 0x00000008ff057219 */ /* 0x000fe20000011605 */
[----:B------:R-:W-:Y:S01]  /*09b0*/  FMUL R4, R4, UR4 ;  /* 0x0000000404047c20 */ /* 0x000fe20008400000 */
[----:B------:R-:W-:Y:S01]  /*09c0*/  ISETP.NE.AND.EX P0, PT, R21, RZ, PT, P0 ;  /* 0x000000ff1500720c */ /* 0x000fe20003f05300 */
[----:B------:R-:W1:Y:S01]  /*09d0*/  LDC R12, c[0x0][0x148] ;  /* 0x00005200ff0c7b82 */ /* 0x000e620000000800 */
[----:B---3--:R-:W-:-:S07]  /*09e0*/  IMAD R0, R3, R6, R2 ;  /* 0x0000000603007224 */ /* 0x008fce00078e0202 */
[----:B------:R-:W2:Y:S01]  /*09f0*/  LDC R16, c[0x0][0x600] ;  /* 0x00018000ff107b82 */ /* 0x000ea20000000800 */
[-CC-:B----4-:R-:W-:Y:S02]  /*0a00*/  SHF.R.U64 R22, R14, R10.reuse, R5.reuse ;  /* 0x0000000a0e167219 */ /* 0x190fe40000001205 */
[----:B------:R-:W-:Y:S01]  /*0a10*/  SHF.R.U32.HI R3, RZ, R10, R5 ;  /* 0x0000000aff037219 */ /* 0x000fe20000011605 */
[----:B------:R-:W-:Y:S01]  /*0a20*/  IMAD.MOV.U32 R5, RZ, RZ, 0x1 ;  /* 0x00000001ff057424 */ /* 0x000fe200078e00ff */
[----:B------:R3:W4:Y:S03]  /*0a30*/  F2I.U32.TRUNC.NTZ R10, R4 ;  /* 0x00000004000a7305 */ /* 0x000726000020f000 */
[----:B------:R-:W1:Y:S01]  /*0a40*/  LDC R15, c[0x0][0x648] ;  /* 0x00019200ff0f7b82 */ /* 0x000e620000000800 */
[-C--:B0-----:R-:W-:Y:S02]  /*0a50*/  SHF.L.U32 R2, R7, R18.reuse, RZ ;  /* 0x0000001207027219 */ /* 0x081fe400000006ff */
[----:B------:R-:W-:-:S02]  /*0a60*/  SHF.R.U64 R24, R22, R18, R3 ;  /* 0x0000001216187219 */ /* 0x000fc40000001203 */
[----:B------:R-:W-:Y:S02]  /*0a70*/  LOP3.LUT R9, RZ, R2, RZ, 0x33, !PT ;  /* 0x00000002ff097212 */ /* 0x000fe400078e33ff */
[-C--:B------:R-:W-:Y:S01]  /*0a80*/  SHF.R.U32.HI R3, RZ, R18.reuse, R3 ;  /* 0x00000012ff037219 */ /* 0x080fe20000011603 */
[----:B------:R-:W0:Y:S01]  /*0a90*/  LDC R17, c[0x0][0x638] ;  /* 0x00018e00ff117b82 */ /* 0x000e220000000800 */
[----:B------:R-:W-:Y:S01]  /*0aa0*/  SHF.L.U32 R8, R5, R18, RZ ;  /* 0x0000001205087219 */ /* 0x000fe200000006ff */
[----:B------:R-:W-:-:S06]  /*0ab0*/  IMAD.MOV.U32 R2, RZ, RZ, R24 ;  /* 0x000000ffff027224 */ /* 0x000fcc00078e0018 */
[----:B------:R-:W0:Y:S01]  /*0ac0*/  LDC R19, c[0x0][0x610] ;  /* 0x00018400ff137b82 */ /* 0x000e220000000800 */
[----:B---34-:R-:W-:Y:S05]  /*0ad0*/  @!P0 BRA `(.L_x_6) ;  /* 0x0000000000288947 */ /* 0x018fea0003800000 */
[----:B------:R-:W3:Y:S02]  /*0ae0*/  LDC R7, c[0x0][0x64c] ;  /* 0x00019300ff077b82 */ /* 0x000ee40000000800 */
[----:B---3--:R-:W-:-:S05]  /*0af0*/  IADD3 R7, P0, R24, R7, RZ ;  /* 0x0000000718077210 */ /* 0x008fca0007f1e0ff */
[----:B------:R-:W-:-:S04]  /*0b00*/  IMAD.X R13, RZ, RZ, R3, P0 ;  /* 0x000000ffff0d7224 */ /* 0x000fc800000e0603 */
[----:B------:R-:W-:-:S04]  /*0b10*/  IMAD.WIDE.U32 R2, R13, R20, RZ ;  /* 0x000000140d027225 */ /* 0x000fc800078e00ff */
[----:B------:R-:W-:-:S04]  /*0b20*/  IMAD.WIDE.U32 R4, P0, R7, R21, R2 ;  /* 0x0000001507047225 */ /* 0x000fc80007800002 */
[----:B------:R-:W-:-:S04]  /*0b30*/  IMAD.WIDE.U32 R2, R7, R20, RZ ;  /* 0x0000001407027225 */ /* 0x000fc800078e00ff */
[----:B------:R-:W-:Y:S01]  /*0b40*/  IMAD.X R7, RZ, RZ, RZ, P0 ;  /* 0x000000ffff077224 */ /* 0x000fe200000e06ff */
[----:B------:R-:W-:Y:S01]  /*0b50*/  IADD3 RZ, P0, R3, R4, RZ ;  /* 0x0000000403ff7210 */ /* 0x000fe20007f1e0ff */
[----:B------:R-:W-:-:S04]  /*0b60*/  IMAD.MOV.U32 R6, RZ, RZ, R5 ;  /* 0x000000ffff067224 */ /* 0x000fc800078e0005 */
[----:B------:R-:W-:-:S08]  /*0b70*/  IMAD.WIDE.U32.X R2, R13, R21, R6, P0 ;  /* 0x000000150d027225 */ /* 0x000fd000000e0406 */
.L_x_6:
[----:B-1----:R-:W-:Y:S01]  /*0b80*/  SHF.R.U64 R2, R2, R15, R3 ;  /* 0x0000000f02027219 */ /* 0x002fe20000001203 */
[----:B--2---:R-:W-:Y:S01]  /*0b90*/  VIADD R3, R16, 0xffffffff ;  /* 0xffffffff10037836 */ /* 0x004fe20000000000 */
[----:B------:R-:W-:Y:S01]  /*0ba0*/  LOP3.LUT R9, R22, R9, RZ, 0xc0, !PT ;  /* 0x0000000916097212 */ /* 0x000fe200078ec0ff */
[----:B------:R-:W-:Y:S02]  /*0bb0*/  IMAD.MOV R10, RZ, RZ, -R10 ;  /* 0x000000ffff0a7224 */ /* 0x000fe400078e0a0a */
[----:B------:R-:W-:Y:S01]  /*0bc0*/  IMAD.MOV R4, RZ, RZ, -R2 ;  /* 0x000000ffff047224 */ /* 0x000fe200078e0a02 */
[----:B------:R-:W-:Y:S01]  /*0bd0*/  LOP3.LUT R14, R14, R3, RZ, 0xc0, !PT ;  /* 0x000000030e0e7212 */ /* 0x000fe200078ec0ff */
[----:B------:R-:W-:Y:S02]  /*0be0*/  @P4 IMAD R0, R12, R10, R11 ;  /* 0x0000000a0c004224 */ /* 0x000fe400078e020b */
[----:B------:R-:W-:Y:S02]  /*0bf0*/  IMAD R9, R8, R2, R9 ;  /* 0x0000000208097224 */ /* 0x000fe400078e0209 */
[----:B0-----:R-:W-:-:S02]  /*0c00*/  IMAD R3, R4, R17, R24 ;  /* 0x0000001104037224 */ /* 0x001fc400078e0218 */
[----:B------:R-:W-:Y:S02]  /*0c10*/  IMAD R2, R9, R19, R0 ;  /* 0x0000001309027224 */ /* 0x000fe400078e0200 */
[----:B------:R-:W-:Y:S02]  /*0c20*/  IMAD R3, R3, R16, R14 ;  /* 0x0000001003037224 */ /* 0x000fe400078e020e */
[----:B------:R-:W-:-:S03]  /*0c30*/  IMAD.MOV.U32 R0, RZ, RZ, 0x1 ;  /* 0x00000001ff007424 */ /* 0x000fc600078e00ff */
[----:B------:R-:W-:Y:S02]  /*0c40*/  SEL R4, R3, R2, !P4 ;  /* 0x0000000203047207 */ /* 0x000fe40006000000 */
[----:B------:R-:W-:-:S03]  /*0c50*/  SEL R2, R2, R3, !P4 ;  /* 0x0000000302027207 */ /* 0x000fc60006000000 */
[----:B------:R0:W-:Y:S04]  /*0c60*/  STL [R1+0x458], R4 ;  /* 0x0004580401007387 */ /* 0x0001e80000100800 */
[----:B------:R0:W-:Y:S02]  /*0c70*/  STL [R1+0x45c], R2 ;  /* 0x00045c0201007387 */ /* 0x0001e40000100800 */
.L_x_4:
[----:B------:R-:W-:-:S08]  /*0c80*/  NOP ;  /* 0x0000000000007918 */ /* 0x000fd00000000000 */
[----:B------:R-:W1:Y:S02]  /*0c90*/  USETMAXREG.TRY_ALLOC.CTAPOOL UP0, 0xf0 ;  /* 0x000000f0000079c8 */ /* 0x000e640008000600 */
[----:B-1----:R-:W-:-:S13]  /*0ca0*/  PLOP3.LUT P0, PT, PT, PT, UP0, 0x80, 0x0 ;  /* 0x000000000000781c */ /* 0x002fda0003f0f008 */
[----:B------:R-:W-:Y:S05]  /*0cb0*/  @!P0 BRA `(.L_x_4) ;  /* 0xfffffffc00f08947 */ /* 0x000fea000383ffff */
[----:B------:R-:W-:Y:S01]  /*0cc0*/  ULDC.64 UR4, c[0x0][0x598] ;  /* 0x0001660000047ab9 */ /* 0x000fe20000000a00 */
[----:B------:R-:W-:Y:S01]  /*0cd0*/  ULDC.64 UR14, c[0x0][0x208] ;  /* 0x00008200000e7ab9 */ /* 0x000fe20000000a00 */
[----:B------:R-:W-:-:S04]  /*0ce0*/  ISETP.NE.U32.AND P0, PT, RZ, UR4, PT ;  /* 0x00000004ff007c0c */ /* 0x000fc8000bf05070 */
[----:B------:R-:W-:-:S13]  /*0cf0*/  ISETP.NE.AND.EX P0, PT, RZ, UR5, PT, P0 ;  /* 0x00000005ff007c0c */ /* 0x000fda000bf05300 */
[----:B------:R-:W-:Y:S05]  /*0d00*/  @!P0 BRA `(.L_x_7) ;  /* 0x0000000000208947 */ /* 0x000fea0003800000 */
[----:B0-----:R-:W0:Y:S02]  /*0d10*/  LDC.64 R2, c[0x0][0x598] ;  /* 0x00016600ff027b82 */ /* 0x001e240000000a00 */
[----:B0-----:R-:W2:Y:S02]  /*0d20*/  LDG.E.64 R2, desc[UR14][R2.64] ;  /* 0x0000000e02027981 */ /* 0x001ea4000c1e1b00 */
[----:B--2---:R-:W-:-:S04]  /*0d30*/  ISETP.NE.U32.AND P0, PT, R2, RZ, PT ;  /* 0x000000ff0200720c */ /* 0x004fc80003f05070 */
[----:B------:R-:W-:-:S13]  /*0d40*/  ISETP.NE.AND.EX P0, PT, R3, RZ, PT, P0 ;  /* 0x000000ff0300720c */ /* 0x000fda0003f05300 */
[----:B------:R-:W-:Y:S05]  /*0d50*/  @!P0 BRA `(.L_x_7) ;  /* 0x00000000000c8947 */ /* 0x000fea0003800000 */
[----:B------:R-:W2:Y:S02]  /*0d60*/  LD.E R2, desc[UR14][R2.64] ;  /* 0x0000000e02027980 */ /* 0x000ea4000c101900 */
[----:B--2---:R-:W-:Y:S01]  /*0d70*/  R2UR UR20, R2 ;  /* 0x00000000021472ca */ /* 0x004fe200000e0000 */
[----:B------:R-:W-:-:S14]  /*0d80*/  BRA `(.L_x_8) ;  /* 0x0000000000247947 */ /* 0x000fdc0003800000 */
.L_x_7:
[----:B------:R-:W-:Y:S02]  /*0d90*/  ULDC.64 UR4, c[0x0][0x588] ;  /* 0x0001620000047ab9 */ /* 0x000fe40000000a00 */
[----:B------:R-:W-:-:S04]  /*0da0*/  ISETP.NE.U32.AND P0, PT, RZ, UR4, PT ;  /* 0x00000004ff007c0c */ /* 0x000fc8000bf05070 */
[----:B------:R-:W-:-:S13]  /*0db0*/  ISETP.NE.AND.EX P0, PT, RZ, UR5, PT, P0 ;  /* 0x00000005ff007c0c */ /* 0x000fda000bf05300 */
[----:B------:R-:W-:Y:S05]  /*0dc0*/  @!P0 BRA `(.L_x_9) ;  /* 0x0000000000108947 */ /* 0x000fea0003800000 */
[----:B0-----:R-:W0:Y:S02]  /*0dd0*/  LDC.64 R2, c[0x0][0x588] ;  /* 0x00016200ff027b82 */ /* 0x001e240000000a00 */
[----:B0-----:R-:W2:Y:S02]  /*0de0*/  LDG.E R2, desc[UR14][R2.64] ;  /* 0x0000000e02027981 */ /* 0x001ea4000c1e1900 */
[----:B--2---:R-:W-:Y:S01]  /*0df0*/  R2UR UR20, R2 ;  /* 0x00000000021472ca */ /* 0x004fe200000e0000 */
[----:B------:R-:W-:-:S14]  /*0e00*/  BRA `(.L_x_8) ;  /* 0x0000000000047947 */ /* 0x000fdc0003800000 */
.L_x_9:
[----:B------:R-:W-:-:S05]  /*0e10*/  ULDC UR20, c[0x0][0x580] ;  /* 0x0001600000147ab9 */ /* 0x000fca0000000800 */
.L_x_8:
[----:B------:R-:W-:Y:S02]  /*0e20*/  ULDC.64 UR4, c[0x0][0x5a0] ;  /* 0x0001680000047ab9 */ /* 0x000fe40000000a00 */
        /* <DEDUP_REMOVED lines=11> */
.L_x_10:
        /* <DEDUP_REMOVED lines=8> */
.L_x_12:
[----:B------:R-:W-:-:S05]  /*0f60*/  ULDC UR21, c[0x0][0x584] ;  /* 0x0001610000157ab9 */ /* 0x000fca0000000800 */
.L_x_11:
[----:B------:R-:W-:-:S13]  /*0f70*/  LOP3.LUT P0, RZ, R0, 0xff, RZ, 0xc0, !PT ;  /* 0x000000ff00ff7812 */ /* 0x000fda000780c0ff */
[----:B------:R-:W-:Y:S05]  /*0f80*/  @!P0 EXIT ;  /* 0x000000000000894d */ /* 0x000fea0003800000 */
[----:B------:R-:W-:Y:S01]  /*0f90*/  ULDC UR4, c[0x0][0x28c] ;  /* 0x0000a30000047ab9 */ /* 0x000fe20000000800 */
[----:B------:R-:W-:Y:S02]  /*0fa0*/  ULOP3.LUT UR22, UR13, 0x1, URZ, 0xfc, !UPT ;  /* 0x000000010d167892 */ /* 0x000fe4000f8efc3f */
[----:B------:R-:W-:-:S04]  /*0fb0*/  UIADD3 UR4, UR4, 0x7f, URZ ;  /* 0x0000007f04047890 */ /* 0x000fc8000fffe03f */
[----:B------:R-:W-:-:S04]  /*0fc0*/  USHF.R.S32.HI UR5, URZ, 0x1f, UR4 ;  /* 0x0000001f3f057899 */ /* 0x000fc80008011404 */
[----:B------:R-:W-:-:S03]  /*0fd0*/  ULEA.HI UR5, UR5, UR4, URZ, 0x7 ;  /* 0x0000000405057291 */ /* 0x000fc6000f8f383f */
[----:B------:R-:W-:Y:S01]  /*0fe0*/  UMOV UR4, URZ ;  /* 0x0000003f00047c82 */ /* 0x000fe20008000000 */
[----:B------:R-:W-:-:S03]  /*0ff0*/  USHF.R.S32.HI UR10, URZ, 0x7, UR5 ;  /* 0x000000073f0a7899 */ /* 0x000fc60008011405 */
[----:B------:R-:W-:-:S09]  /*1000*/  UMOV UR5, URZ ;  /* 0x0000003f00057c82 */ /* 0x000fd20008000000 */
.L_x_549:
[----:B------:R-:W-:Y:S01]  /*1010*/  STL [R1+0x44c], RZ ;  /* 0x00044cff01007387 */ /* 0x000fe20000100800 */
[----:B-1----:R-:W1:Y:S01]  /*1020*/  S2UR UR18, SR_CgaCtaId ;  /* 0x00000000001279c3 */ /* 0x002e620000008800 */
[----:B------:R-:W-:Y:S01]  /*1030*/  UMOV UR17, 0x400 ;  /* 0x0000040000117882 */ /* 0x000fe20000000000 */
[----:B------:R-:W-:Y:S01]  /*1040*/  UMOV UR6, URZ ;  /* 0x0000003f00067c82 */ /* 0x000fe20008000000 */
[----:B------:R-:W-:Y:S01]  /*1050*/  STL [R1+0x448], RZ ;  /* 0x000448ff01007387 */ /* 0x000fe20000100800 */
[----:B------:R-:W-:Y:S01]  /*1060*/  UMOV UR7, URZ ;  /* 0x0000003f00077c82 */ /* 0x000fe20008000000 */
[----:B------:R-:W-:Y:S01]  /*1070*/  UMOV UR8, URZ ;  /* 0x0000003f00087c82 */ /* 0x000fe20008000000 */
[----:B------:R-:W-:Y:S01]  /*1080*/  UMOV UR23, UR5 ;  /* 0x0000000500177c82 */ /* 0x000fe20008000000 */
[----:B------:R-:W-:Y:S01]  /*1090*/  STL [R1+0x444], RZ ;  /* 0x000444ff01007387 */ /* 0x000fe20000100800 */
[----:B0-----:R-:W0:Y:S01]  /*10a0*/  LDC R2, c[0x0][0x28c] ;  /* 0x0000a300ff027b82 */ /* 0x001e220000000800 */
[----:B------:R-:W-:Y:S01]  /*10b0*/  UMOV UR24, UR4 ;  /* 0x0000000400187c82 */ /* 0x000fe20008000000 */
[----:B------:R-:W-:Y:S01]  /*10c0*/  CS2R R236, SRZ ;  /* 0x0000000000ec7805 */ /* 0x000fe2000001ff00 */
[----:B------:R-:W-:Y:S01]  /*10d0*/  STL [R1+0x440], RZ ;  /* 0x000440ff01007387 */ /* 0x000fe20000100800 */
[----:B------:R-:W-:-:S02]  /*10e0*/  CS2R R234, SRZ ;  /* 0x0000000000ea7805 */ /* 0x000fc4000001ff00 */
[----:B------:R-:W-:Y:S02]  /*10f0*/  CS2R R232, SRZ ;  /* 0x0000000000e87805 */ /* 0x000fe4000001ff00 */
[----:B------:R-:W-:Y:S01]  /*1100*/  CS2R R230, SRZ ;  /* 0x0000000000e67805 */ /* 0x000fe2000001ff00 */
[----:B------:R-:W-:Y:S01]  /*1110*/  STL [R1+0x43c], RZ ;  /* 0x00043cff01007387 */ /* 0x000fe20000100800 */
[----:B------:R-:W-:Y:S02]  /*1120*/  CS2R R228, SRZ ;  /* 0x0000000000e47805 */ /* 0x000fe4000001ff00 */
[----:B------:R-:W-:Y:S02]  /*1130*/  CS2R R226, SRZ ;  /* 0x0000000000e27805 */ /* 0x000fe4000001ff00 */
        /* <DEDUP_REMOVED lines=14> */
[----:B0-----:R-:W-:Y:S02]  /*1220*/  ISETP.GE.AND P0, PT, R2, 0x1, PT ;  /* 0x000000010200780c */ /* 0x001fe40003f06270 */
        /* <DEDUP_REMOVED lines=49> */
[----:B--2---:R-:W-:Y:S01]  /*1540*/  CS2R R2, SRZ ;  /* 0x0000000000027805 */ /* 0x004fe2000001ff00 */
        /* <DEDUP_REMOVED lines=85> */
[----:B------:R-:W-:-:S03]  /*1aa0*/  CS2R R150, SRZ ;  /* 0x0000000000967805 */ /* 0x000fc6000001ff00 */
[----:B------:R-:W-:Y:S04]  /*1ab0*/  STL [R1+0x3a0], RZ ;  /* 0x0003a0ff01007387 */ /* 0x000fe80000100800 */
        /* <DEDUP_REMOVED lines=104> */
[----:B------:R-:W-:Y:S04]  /*2140*/  STL [R1], RZ ;  /* 0x000000ff01007387 */ /* 0x000fe80000100800 */
        /* <DEDUP_REMOVED lines=39> */
[----:B------:R-:W-:Y:S01]  /*23c0*/  STL [R1+0xa0], RZ ;  /* 0x0000a0ff01007387 */ /* 0x000fe20000100800 */
[----:B------:R-:W0:Y:S03]  /*23d0*/  S2R R0, SR_TID.X ;  /* 0x0000000000007919 */ /* 0x000e260000002100 */
        /* <DEDUP_REMOVED lines=8> */
[----:B0-----:R-:W-:-:S03]  /*2460*/  LOP3.LUT R0, R0, 0x80, RZ, 0xc0, !PT ;  /* 0x0000008000007812 */ /* 0x001fc600078ec0ff */
[----:B------:R-:W-:Y:S01]  /*2470*/  STL [R1+0xc4], RZ ;  /* 0x0000c4ff01007387 */ /* 0x000fe20000100800 */
[----:B------:R-:W-:-:S03]  /*2480*/  SHF.R.U32.HI R0, RZ, 0x7, R0 ;  /* 0x00000007ff007819 */ /* 0x000fc60000011600 */
        /* <DEDUP_REMOVED lines=33> */
[----:B------:R-:W0:Y:S04]  /*26a0*/  SHFL.IDX PT, R0, R0, RZ, 0x1f ;  /* 0x00001fff00007589 */ /* 0x000e2800000e0000 */
[----:B------:R2:W-:Y:S04]  /*26b0*/  STL [R1+0x14c], RZ ;  /* 0x00014cff01007387 */ /* 0x0005e80000100800 */
[----:B------:R2:W-:Y:S04]  /*26c0*/  STL [R1+0x150], RZ ;  /* 0x000150ff01007387 */ /* 0x0005e80000100800 */
[----:B------:R2:W-:Y:S04]  /*26d0*/  STL [R1+0x154], RZ ;  /* 0x000154ff01007387 */ /* 0x0005e80000100800 */
[----:B------:R2:W-:Y:S04]  /*26e0*/  STL [R1+0x158], RZ ;  /* 0x000158ff01007387 */ /* 0x0005e80000100800 */
[----:B------:R2:W-:Y:S04]  /*26f0*/  STL [R1+0x15c], RZ ;  /* 0x00015cff01007387 */ /* 0x0005e80000100800 */
[----:B------:R2:W-:Y:S01]  /*2700*/  STL [R1+0x160], RZ ;  /* 0x000160ff01007387 */ /* 0x0005e20000100800 */
[----:B0-----:R-:W-:-:S03]  /*2710*/  R2UR UR11, R0 ;  /* 0x00000000000b72ca */ /* 0x001fc600000e0000 */
[----:B------:R2:W-:Y:S04]  /*2720*/  STL [R1+0x164], RZ ;  /* 0x000164ff01007387 */ /* 0x0005e80000100800 */
[----:B------:R2:W-:Y:S04]  /*2730*/  STL [R1+0x168], RZ ;  /* 0x000168ff01007387 */ /* 0x0005e80000100800 */
[----:B------:R2:W-:Y:S02]  /*2740*/  STL [R1+0x16c], RZ ;  /* 0x00016cff01007387 */ /* 0x0005e40000100800 */
[----:B------:R-:W-:-:S02]  /*2750*/  ULEA.HI UR12, UR11, UR11, URZ, 0x1 ;  /* 0x0000000b0b0c7291 */ /* 0x000fc4000f8f083f */
[----:B------:R2:W-:Y:S02]  /*2760*/  STL [R1+0x170], RZ ;  /* 0x000170ff01007387 */ /* 0x0005e40000100800 */
[----:B------:R-:W-:Y:S02]  /*2770*/  ULOP3.LUT UR16, UR12, 0x7fffe, URZ, 0xc0, !UPT ;  /* 0x0007fffe0c107892 */ /* 0x000fe4000f8ec03f */
[----:B------:R2:W-:Y:S01]  /*2780*/  STL [R1+0x174], RZ ;  /* 0x000174ff01007387 */ /* 0x0005e20000100800 */
[----:B-1----:R-:W-:Y:S02]  /*2790*/  ULEA UR12, UR18, UR17, 0x18 ;  /* 0x00000011120c7291 */ /* 0x002fe4000f8ec03f */
[----:B------:R-:W-:Y:S01]  /*27a0*/  UIADD3 UR16, UR11, -UR16, URZ ;  /* 0x800000100b107290 */ /* 0x000fe2000fffe03f */
[----:B------:R2:W-:Y:S03]  /*27b0*/  STL [R1+0x178], RZ ;  /* 0x000178ff01007387 */ /* 0x0005e60000100800 */
[----:B------:R-:W-:Y:S01]  /*27c0*/  ULEA UR16, UR16, UR12, 0xd ;  /* 0x0000000c10107291 */ /* 0x000fe2000f8e683f */
[----:B------:R2:W-:Y:S03]  /*27d0*/  STL [R1+0x17c], RZ ;  /* 0x00017cff01007387 */ /* 0x0005e60000100800 */
[----:B------:R-:W-:Y:S01]  /*27e0*/  UIADD3 UR16, UR16, 0x100, URZ ;  /* 0x0000010010107890 */ /* 0x000fe2000fffe03f */
[----:B------:R2:W-:Y:S03]  /*27f0*/  STL [R1+0x180], RZ ;  /* 0x000180ff01007387 */ /* 0x0005e60000100800 */
[----:B------:R-:W-:Y:S01]  /*2800*/  USHF.R.U32.HI UR11, URZ, 0x4, UR16 ;  /* 0x000000043f0b7899 */ /* 0x000fe20008011610 */
[----:B------:R2:W-:Y:S03]  /*2810*/  STL [R1+0x184], RZ ;  /* 0x000184ff01007387 */ /* 0x0005e60000100800 */
[----:B------:R-:W-:Y:S01]  /*2820*/  ULOP3.LUT UR11, UR11, 0x3fff, URZ, 0xc0, !UPT ;  /* 0x00003fff0b0b7892 */ /* 0x000fe2000f8ec03f */
[----:B------:R2:W-:Y:S04]  /*2830*/  STL [R1+0x188], RZ ;  /* 0x000188ff01007387 */ /* 0x0005e80000100800 */
        /* <DEDUP_REMOVED lines=28> */
[----:B------:R2:W-:Y:S01]  /*2a00*/  STL [R1+0x1fc], RZ ;  /* 0x0001fcff01007387 */ /* 0x0005e20000100800 */
[----:B------:R-:W-:Y:S05]  /*2a10*/  @!P0 BRA `(.L_x_13) ;  /* 0x0000006000a88947 */ /* 0x000fea0003800000 */
[----:B------:R-:W-:-:S06]  /*2a20*/  UISETP.NE.AND UP0, UPT, UR22, 0x3, UPT ;  /* 0x000000031600788c */ /* 0x000fcc000bf05270 */
[----:B------:R-:W-:-:S13]  /*2a30*/  PLOP3.LUT P1, PT, PT, PT, UP0, 0x80, 0x0 ;  /* 0x000000000000781c */ /* 0x000fda0003f2f008 */
[----:B------:R-:W-:Y:S05]  /*2a40*/  @!P1 BRA `(.L_x_14) ;  /* 0x0000000000049947 */ /* 0x000fea0003800000 */
[----:B------:R-:W-:Y:S01]  /*2a50*/  BPT.TRAP 0x1 ;  /* 0x000000040000795c */ /* 0x000fe20000300000 */
.L_x_14:
[----:B------:R-:W-:Y:S01]  /*2a60*/  ULEA UR6, UR5, UR12, 0x3 ;  /* 0x0000000c05067291 */ /* 0x000fe2000f8e183f */
[----:B------:R-:W-:-:S05]  /*2a70*/  IMAD.U32 R0, RZ, RZ, UR4 ;  /* 0x00000004ff007e24 */ /* 0x000fca000f8e00ff */
[----:B------:R-:W-:-:S04]  /*2a80*/  SHF.L.U32 R0, R0, 0x1f, RZ ;  /* 0x0000001f00007819 */ /* 0x000fc800000006ff */
[----:B------:R0:W1:Y:S01]  /*2a90*/  SYNCS.PHASECHK.TRANS64.TRYWAIT P0, [UR6], R0 ;  /* 0x00000000ff0075a7 */ /* 0x0000620008000146 */
[----:B------:R-:W-:Y:S05]  /*2aa0*/  @!P1 BRA `(.L_x_15) ;  /* 0x0000000000049947 */ /* 0x000fea0003800000 */
[----:B------:R-:W-:Y:S01]  /*2ab0*/  BPT.TRAP 0x1 ;  /* 0x000000040000795c */ /* 0x000fe20000300000 */
.L_x_15:
[----:B-1----:R-:W-:Y:S05]  /*2ac0*/  @P0 BRA `(.L_x_16) ;  /* 0x0000000000080947 */ /* 0x002fea0003800000 */
[----:B------:R-:W1:Y:S02]  /*2ad0*/  SYNCS.PHASECHK.TRANS64.TRYWAIT P0, [UR6], R0 ;  /* 0x00000000ff0075a7 */ /* 0x000e640008000146 */
[----:B-1----:R-:W-:Y:S05]  /*2ae0*/  @!P0 BRA `(.L_x_17) ;  /* 0x0000026c00548947 */ /* 0x002fea0003800000 */
.L_x_16:
[----:B------:R-:W-:Y:S01]  /*2af0*/  UIADD3 UR6, UR12, 0x18100, URZ ;  /* 0x000181000c067890 */ /* 0x000fe2000fffe03f */
[----:B------:R-:W-:Y:S01]  /*2b00*/  WARPGROUP.ARRIVE ;  /* 0x00000000000079c5 */ /* 0x000fe20000000000 */
[----:B------:R-:W-:Y:S02]  /*2b10*/  ULOP3.LUT UR7, UR11, 0x10000, URZ, 0xfc, !UPT ;  /* 0x000100000b077892 */ /* 0x000fe4000f8efc3f */
[----:B------:R-:W-:Y:S02]  /*2b20*/  USHF.R.U32.HI UR6, URZ, 0x4, UR6 ;  /* 0x000000043f067899 */ /* 0x000fe40008011606 */
[----:B------:R-:W-:Y:S02]  /*2b30*/  ULEA UR7, UR5, UR7, 0xb ;  /* 0x0000000705077291 */ /* 0x000fe4000f8e583f */
[----:B------:R-:W-:Y:S01]  /*2b40*/  ULOP3.LUT UR6, UR6, 0x3fff, URZ, 0xc0, !UPT ;  /* 0x00003fff06067892 */ /* 0x000fe2000f8ec03f */
[----:B------:R-:W-:Y:S01]  /*2b50*/  UMOV UR17, 0x40000040 ;  /* 0x4000004000117882 */ /* 0x000fe20000000000 */
[----:B------:R-:W-:-:S02]  /*2b60*/  UMOV UR19, 0x40000040 ;  /* 0x4000004000137882 */ /* 0x000fc40000000000 */
[----:B------:R-:W-:Y:S01]  /*2b70*/  ULOP3.LUT UR6, UR6, 0x10000, URZ, 0xfc, !UPT ;  /* 0x0001000006067892 */ /* 0x000fe2000f8efc3f */
[----:B------:R-:W-:-:S03]  /*2b80*/  UMOV UR16, UR7 ;  /* 0x0000000700107c82 */ /* 0x000fc60008000000 */
[----:B------:R-:W-:-:S07]  /*2b90*/  ULEA UR8, UR5, UR6, 0xb ;  /* 0x0000000605087291 */ /* 0x000fce000f8e583f */
[----:B------:R-:W-:Y:S02]  /*2ba0*/  UMOV UR18, UR8 ;  /* 0x0000000800127c82 */ /* 0x000fe40008000000 */
[----:B------:R-:W-:Y:S01]  /*2bb0*/  QGMMA.64x256x32.F32.E4M3.E4M3 R24, gdesc[UR16], RZ, !UPT, gsb0 ;  /* 0x03e00000101879f3 */ /* 0x000fe2000c0008ff */
[----:B------:R-:W-:Y:S01]  /*2bc0*/  UIADD3 UR16, UR7, 0x400, URZ ;  /* 0x0000040007107890 */ /* 0x000fe2000fffe03f */
[----:B------:R-:W-:Y:S01]  /*2bd0*/  UMOV UR17, 0x40000040 ;  /* 0x4000004000117882 */ /* 0x000fe20000000000 */
[----:B------:R-:W-:Y:S02]  /*2be0*/  WARPGROUP.DEPBAR.LE gsb0, 0x0 ;  /* 0x00008000000079c5 */ /* 0x000fe40000010000 */
[----:B------:R-:W-:Y:S04]  /*2bf0*/  STL.64 [R1], R24 ;  /* 0x0000001801007387 */ /* 0x000fe80000100a00 */
[----:B------:R-:W-:Y:S04]  /*2c00*/  STL.64 [R1+0x8], R26 ;  /* 0x0000081a01007387 */ /* 0x000fe80000100a00 */
        /* <DEDUP_REMOVED lines=61> */
[----:B------:R3:W-:Y:S02]  /*2fe0*/  STL.64 [R1+0x1f8], R150 ;  /* 0x0001f89601007387 */ /* 0x0007e40000100a00 */
[----:B---3--:R-:W-:-:S06]  /*2ff0*/  WARPGROUP.ARRIVE ;  /* 0x00000000000079c5 */ /* 0x008fcc0000000000 */
[----:B------:R-:W-:Y:S03]  /*3000*/  QGMMA.64x256x32.F32.E4M3.E4M3 R24, gdesc[UR16], RZ, !UPT, gsb0 ;  /* 0x03e00000101879f3 */ /* 0x000fe6000c0008ff */
[----:B------:R-:W-:Y:S02]  /*3010*/  WARPGROUP.DEPBAR.LE gsb0, 0x0 ;  /* 0x00008000000079c5 */ /* 0x000fe40000010000 */
        /* <DEDUP_REMOVED lines=63> */
[----:B------:R3:W-:Y:S04]  /*3410*/  STL.64 [R1+0x5c8], R24 ;  /* 0x0005c81801007387 */ /* 0x0007e80000100a00 */
[----:B---3--:R-:W3:Y:S04]  /*3420*/  LDL.LU.64 R24, [R1] ;  /* 0x0000000001187983 */ /* 0x008ee80000300a00 */
[----:B------:R-:W3:Y:S04]  /*3430*/  LDL.LU.64 R26, [R1+0x8] ;  /* 0x00000800011a7983 */ /* 0x000ee80000300a00 */
        /* <DEDUP_REMOVED lines=61> */
[----:B------:R-:W3:Y:S01]  /*3810*/  LDL.LU.64 R150, [R1+0x1f8] ;  /* 0x0001f80001967983 */ /* 0x000ee20000300a00 */
[----:B------:R-:W-:-:S02]  /*3820*/  UIADD3 UR16, UR7, 0x2, URZ ;  /* 0x0000000207107890 */ /* 0x000fc4000fffe03f */
[----:B------:R-:W-:Y:S01]  /*3830*/  UIADD3 UR18, UR8, 0x2, URZ ;  /* 0x0000000208127890 */ /* 0x000fe2000fffe03f */
[----:B------:R-:W-:Y:S01]  /*3840*/  UMOV UR17, 0x40000040 ;  /* 0x4000004000117882 */ /* 0x000fe20000000000 */
[----:B------:R-:W-:Y:S01]  /*3850*/  UMOV UR19, 0x40000040 ;  /* 0x4000004000137882 */ /* 0x000fe20000000000 */
[----:B---3--:R-:W-:-:S06]  /*3860*/  WARPGROUP.ARRIVE ;  /* 0x00000000000079c5 */ /* 0x008fcc0000000000 */
[----:B------:R-:W-:Y:S03]  /*3870*/  QGMMA.64x256x32.F32.E4M3.E4M3 R24, gdesc[UR16], R24, gsb0 ;  /* 0x03e00000101879f3 */ /* 0x000fe60008000818 */
[----:B------:R-:W-:Y:S02]  /*3880*/  WARPGROUP.DEPBAR.LE gsb0, 0x0 ;  /* 0x00008000000079c5 */ /* 0x000fe40000010000 */
[----:B------:R-:W-:Y:S01]  /*3890*/  STL.64 [R1], R24 ;  /* 0x0000001801007387 */ /* 0x000fe20000100a00 */
[----:B------:R-:W-:Y:S02]  /*38a0*/  IMAD.MOV.U32 R2, RZ, RZ, R150 ;  /* 0x000000ffff027224 */ /* 0x000fe400078e0096 */
[----:B01----:R-:W-:Y:S01]  /*38b0*/  IMAD.MOV.U32 R0, RZ, RZ, R151 ;  /* 0x000000ffff007224 */ /* 0x003fe200078e0097 */
[----:B------:R-:W-:Y:S01]  /*38c0*/  STL.64 [R1+0x8], R26 ;  /* 0x0000081a01007387 */ /* 0x000fe20000100a00 */
[----:B------:R-:W-:-:S02]  /*38d0*/  IMAD.MOV.U32 R4, RZ, RZ, R148 ;  /* 0x000000ffff047224 */ /* 0x000fc400078e0094 */
[----:B------:R-:W-:Y:S01]  /*38e0*/  IMAD.MOV.U32 R3, RZ, RZ, R149 ;  /* 0x000000ffff037224 */ /* 0x000fe200078e0095 */
[----:B------:R-:W-:Y:S01]  /*38f0*/  STL.64 [R1+0x10], R28 ;  /* 0x0000101c01007387 */ /* 0x000fe20000100a00 */
[----:B------:R-:W-:Y:S02]  /*3900*/  IMAD.MOV.U32 R6, RZ, RZ, R146 ;  /* 0x000000ffff067224 */ /* 0x000fe400078e0092 */
[----:B------:R-:W-:Y:S01]  /*3910*/  IMAD.MOV.U32 R5, RZ, RZ, R147 ;  /* 0x000000ffff057224 */ /* 0x000fe200078e0093 */
[----:B------:R-:W-:Y:S01]  /*3920*/  STL.64 [R1+0x18], R30 ;  /* 0x0000181e01007387 */ /* 0x000fe20000100a00 */
[----:B------:R-:W-:Y:S02]  /*3930*/  IMAD.MOV.U32 R8, RZ, RZ, R144 ;  /* 0x000000ffff087224 */ /* 0x000fe400078e0090 */
[----:B------:R-:W-:Y:S01]  /*3940*/  IMAD.MOV.U32 R7, RZ, RZ, R145 ;  /* 0x000000ffff077224 */ /* 0x000fe200078e0091 */
        /* <DEDUP_REMOVED lines=18> */
[----:B------:R0:W-:Y:S01]  /*3a70*/  STL [R1+0x50], R44 ;  /* 0x0000502c01007387 */ /* 0x0001e20000100800 */
[----:B------:R-:W-:-:S02]  /*3a80*/  IMAD.MOV.U32 R22, RZ, RZ, R130 ;  /* 0x000000ffff167224 */ /* 0x000fc400078e0082 */
[----:B------:R-:W-:Y:S01]  /*3a90*/  IMAD.MOV.U32 R21, RZ, RZ, R131 ;  /* 0x000000ffff157224 */ /* 0x000fe200078e0083 */
[----:B------:R-:W3:Y:S01]  /*3aa0*/  LDL.LU.64 R150, [R1+0x7c0] ;  /* 0x0007c00001967983 */ /* 0x000ee20000300a00 */
[----:B------:R-:W-:Y:S02]  /*3ab0*/  IMAD.MOV.U32 R212, RZ, RZ, R128 ;  /* 0x000000ffffd47224 */ /* 0x000fe400078e0080 */
[----:B------:R-:W-:Y:S01]  /*3ac0*/  IMAD.MOV.U32 R23, RZ, RZ, R129 ;  /* 0x000000ffff177224 */ /* 0x000fe200078e0081 */
[----:B------:R-:W3:Y:S01]  /*3ad0*/  LDL.LU.64 R148, [R1+0x7b8] ;  /* 0x0007b80001947983 */ /* 0x000ee20000300a00 */
[----:B------:R-:W-:Y:S02]  /*3ae0*/  IMAD.MOV.U32 R210, RZ, RZ, R126 ;  /* 0x000000ffffd27224 */ /* 0x000fe400078e007e */
[----:B------:R-:W-:Y:S01]  /*3af0*/  IMAD.MOV.U32 R211, RZ, RZ, R127 ;  /* 0x000000ffffd37224 */ /* 0x000fe200078e007f */
[----:B------:R-:W3:Y:S01]  /*3b00*/  LDL.LU.64 R146, [R1+0x7b0] ;  /* 0x0007b00001927983 */ /* 0x000ee20000300a00 */
        /* <DEDUP_REMOVED lines=120> */
[----:B------:R-:W-:-:S03]  /*4290*/  IMAD.MOV.U32 R235, RZ, RZ, R45 ;  /* 0x000000ffffeb7224 */ /* 0x000fc600078e002d */
        /* <DEDUP_REMOVED lines=10> */
[----:B0-----:R-:W3:Y:S04]  /*4340*/  LDL.LU.64 R44, [R1+0x618] ;  /* 0x00061800012c7983 */ /* 0x001ee80000300a00 */
        /* <DEDUP_REMOVED lines=10> */
[----:B------:R-:W-:Y:S01]  /*43f0*/  UIADD3 UR16, UR7, 0x402, URZ ;  /* 0x0000040207107890 */ /* 0x000fe2000fffe03f */
[----:B------:R-:W-:Y:S01]  /*4400*/  UMOV UR17, 0x40000040 ;  /* 0x4000004000117882 */ /* 0x000fe20000000000 */
[----:B---3--:R-:W-:-:S07]  /*4410*/  WARPGROUP.ARRIVE ;  /* 0x00000000000079c5 */ /* 0x008fce0000000000 */
[----:B------:R-:W-:Y:S03]  /*4420*/  QGMMA.64x256x32.F32.E4M3.E4M3 R24, gdesc[UR16], R24, gsb0 ;  /* 0x03e00000101879f3 */ /* 0x000fe60008000818 */
        /* <DEDUP_REMOVED lines=23> */
[----:B0-----:R-:W3:Y:S04]  /*45a0*/  LDL.LU R108, [R1] ;  /* 0x00000000016c7983 */ /* 0x001ee80000300800 */
[----:B------:R-:W3:Y:S04]  /*45b0*/  LDL.LU R109, [R1+0x4] ;  /* 0x00000400016d7983 */ /* 0x000ee80000300800 */
        /* <DEDUP_REMOVED lines=18> */
[----:B------:R-:W3:Y:S01]  /*46e0*/  LDL.LU R128, [R1+0x50] ;  /* 0x0000500001807983 */ /* 0x000ee20000300800 */
[----:B------:R-:W-:-:S02]  /*46f0*/  IMAD.MOV.U32 R129, RZ, RZ, R235 ;  /* 0x000000ffff817224 */ /* 0x000fc400078e00eb */
[----:B------:R-:W-:Y:S02]  /*4700*/  IMAD.MOV.U32 R130, RZ, RZ, R234 ;  /* 0x000000ffff827224 */ /* 0x000fe400078e00ea */
[----:B------:R-:W-:Y:S02]  /*4710*/  IMAD.MOV.U32 R131, RZ, RZ, R233 ;  /* 0x000000ffff837224 */ /* 0x000fe400078e00e9 */
[----:B------:R-:W-:Y:S02]  /*4720*/  IMAD.MOV.U32 R132, RZ, RZ, R232 ;  /* 0x000000ffff847224 */ /* 0x000fe400078e00e8 */
[----:B------:R-:W-:Y:S02]  /*4730*/  IMAD.MOV.U32 R133, RZ, RZ, R231 ;  /* 0x000000ffff857224 */ /* 0x000fe400078e00e7 */
[----:B------:R-:W-:Y:S02]  /*4740*/  IMAD.MOV.U32 R134, RZ, RZ, R230 ;  /* 0x000000ffff867224 */ /* 0x000fe400078e00e6 */
        /* <DEDUP_REMOVED lines=39> */
[----:B------:R-:W-:Y:S01]  /*49c0*/  IMAD.MOV.U32 R235, RZ, RZ, R0 ;  /* 0x000000ffffeb7224 */ /* 0x000fe200078e0000 */
[----:B------:R-:W-:Y:S02]  /*49d0*/  UIADD3 UR16, UR7, 0x4, URZ ;  /* 0x0000000407107890 */ /* 0x000fe4000fffe03f */
[----:B------:R-:W-:Y:S01]  /*49e0*/  UIADD3 UR18, UR8, 0x4, URZ ;  /* 0x0000000408127890 */ /* 0x000fe2000fffe03f */
[----:B------:R-:W-:Y:S01]  /*49f0*/  UMOV UR17, 0x40000040 ;  /* 0x4000004000117882 */ /* 0x000fe20000000000 */
[----:B------:R-:W-:Y:S01]  /*4a00*/  UMOV UR19, 0x40000040 ;  /* 0x4000004000137882 */ /* 0x000fe20000000000 */
[----:B---3--:R-:W-:-:S06]  /*4a10*/  WARPGROUP.ARRIVE ;  /* 0x00000000000079c5 */ /* 0x008fcc0000000000 */
[----:B------:R-:W-:Y:S03]  /*4a20*/  QGMMA.64x256x32.F32.E4M3.E4M3 R108, gdesc[UR16], R108, gsb0 ;  /* 0x03e00000106c79f3 */ /* 0x000fe6000800086c */
        /* <DEDUP_REMOVED lines=183> */
[----:B0-----:R-:W3:Y:S04]  /*55a0*/  LDL.LU.64 R108, [R1] ;  /* 0x00000000016c7983 */ /* 0x001ee80000300a00 */
        /* <DEDUP_REMOVED lines=183> */
[----:B------:R-:W-:-:S02]  /*6120*/  UMOV UR17, 0x40000040 ;  /* 0x4000004000117882 */ /* 0x000fc40000000000 */
[----:B------:R0:W-:Y:S01]  /*6130*/  STL [R1+0x2d0], RZ ;  /* 0x0002d0ff01007387 */ /* 0x0001e20000100800 */
[----:B------:R-:W-:-:S03]  /*6140*/  ULDC UR7, c[0x0][0x50c] ;  /* 0x0001430000077ab9 */ /* 0x000fc60000000800 */
        /* <DEDUP_REMOVED lines=37> */
[----:B---3--:R-:W-:-:S06]  /*63a0*/  WARPGROUP.ARRIVE ;  /* 0x00000000000079c5 */ /* 0x008fcc0000000000 */
[----:B------:R-:W-:Y:S01]  /*63b0*/  QGMMA.64x256x32.F32.E4M3.E4M3 R24, gdesc[UR16], R24, gsb0 ;  /* 0x03e00000101879f3 */ /* 0x000fe20008000818 */
[----:B------:R0:W-:Y:S04]  /*63c0*/  STL [R1+0x238], RZ ;  /* 0x000238ff01007387 */ /* 0x0001e80000100800 */
[----:B------:R0:W-:Y:S04]  /*63d0*/  STL [R1+0x234], RZ ;  /* 0x000234ff01007387 */ /* 0x0001e80000100800 */
[----:B------:R0:W-:Y:S04]  /*63e0*/  STL [R1+0x230], RZ ;  /* 0x000230ff01007387 */ /* 0x0001e80000100800 */
[----:B------:R0:W-:Y:S04]  /*63f0*/  STL [R1+0x22c], RZ ;  /* 0x00022cff01007387 */ /* 0x0001e80000100800 */
[----:B------:R0:W-:Y:S04]  /*6400*/  STL [R1+0x228], RZ ;  /* 0x000228ff01007387 */ /* 0x0001e80000100800 */
[----:B------:R0:W-:Y:S01]  /*6410*/  STL [R1+0x224], RZ ;  /* 0x000224ff01007387 */ /* 0x0001e20000100800 */
[----:B------:R-:W-:-:S03]  /*6420*/  UISETP.NE.AND UP0, UPT, UR7, 0x4, UPT ;  /* 0x000000040700788c */ /* 0x000fc6000bf05270 */
[----:B------:R0:W-:Y:S04]  /*6430*/  STL [R1+0x220], RZ ;  /* 0x000220ff01007387 */ /* 0x0001e80000100800 */
[----:B------:R0:W-:Y:S04]  /*6440*/  STL [R1+0x21c], RZ ;  /* 0x00021cff01007387 */ /* 0x0001e80000100800 */
[----:B------:R0:W-:Y:S04]  /*6450*/  STL [R1+0x218], RZ ;  /* 0x000218ff01007387 */ /* 0x0001e80000100800 */
[----:B------:R0:W-:Y:S01]  /*6460*/  STL [R1+0x214], RZ ;  /* 0x000214ff01007387 */ /* 0x0001e20000100800 */
[----:B------:R-:W-:-:S03]  /*6470*/  USEL UR7, URZ, 0x1, UP0 ;  /* 0x000000013f077887 */ /* 0x000fc60008000000 */
[----:B------:R0:W-:Y:S04]  /*6480*/  STL [R1+0x210], RZ ;  /* 0x000210ff01007387 */ /* 0x0001e80000100800 */
[----:B------:R0:W-:Y:S04]  /*6490*/  STL [R1+0x20c], RZ ;  /* 0x00020cff01007387 */ /* 0x0001e80000100800 */
[----:B------:R0:W-:Y:S04]  /*64a0*/  STL [R1+0x208], RZ ;  /* 0x000208ff01007387 */ /* 0x0001e80000100800 */
[----:B------:R0:W-:Y:S04]  /*64b0*/  STL [R1+0x204], RZ ;  /* 0x000204ff01007387 */ /* 0x0001e80000100800 */
[----:B------:R0:W-:Y:S01]  /*64c0*/  STL [R1+0x200], RZ ;  /* 0x000200ff01007387 */ /* 0x0001e20000100800 */
[----:B------:R-:W-:Y:S01]  /*64d0*/  ISETP.NE.AND P0, PT, RZ, UR7, PT ;  /* 0x00000007ff007c0c */ /* 0x000fe2000bf05270 */
[----:B------:R-:W-:Y:S01]  /*64e0*/  UMOV UR6, 0x4 ;  /* 0x0000000400067882 */ /* 0x000fe20000000000 */
[----:B------:R-:W-:Y:S01]  /*64f0*/  IMAD.MOV.U32 R0, RZ, RZ, R235 ;  /* 0x000000ffff007224 */ /* 0x000fe200078e00eb */
[----:B------:R-:W-:-:S02]  /*6500*/  CS2R R236, SRZ ;  /* 0x0000000000ec7805 */ /* 0x000fc4000001ff00 */
[----:B-1----:R-:W-:Y:S02]  /*6510*/  CS2R R234, SRZ ;  /* 0x0000000000ea7805 */ /* 0x002fe4000001ff00 */
[----:B------:R-:W-:Y:S02]  /*6520*/  CS2R R232, SRZ ;  /* 0x0000000000e87805 */ /* 0x000fe4000001ff00 */
[----:B------:R-:W-:Y:S02]  /*6530*/  CS2R R230, SRZ ;  /* 0x0000000000e67805 */ /* 0x000fe4000001ff00 */
[----:B------:R-:W-:Y:S02]  /*6540*/  CS2R R228, SRZ ;  /* 0x0000000000e47805 */ /* 0x000fe4000001ff00 */
[----:B------:R-:W-:Y:S02]  /*6550*/  CS2R R226, SRZ ;  /* 0x0000000000e27805 */ /* 0x000fe4000001ff00 */
[----:B------:R-:W-:-:S02]  /*6560*/  CS2R R224, SRZ ;  /* 0x0000000000e07805 */ /* 0x000fc4000001ff00 */
[----:B------:R-:W-:Y:S02]  /*6570*/  CS2R R222, SRZ ;  /* 0x0000000000de7805 */ /* 0x000fe4000001ff00 */
        /* <DEDUP_REMOVED lines=45> */
[----:B------:R-:W-:Y:S01]  /*6850*/  CS2R R2, SRZ ;  /* 0x0000000000027805 */ /* 0x000fe2000001ff00 */
[----:B------:R-:W-:Y:S02]  /*6860*/  WARPGROUP.DEPBAR.LE gsb0, 0x0 ;  /* 0x00008000000079c5 */ /* 0x000fe40000010000 */
[----:B0-----:R-:W-:Y:S05]  /*6870*/  @!P0 BRA `(.L_x_18) ;  /* 0x0000002000f88947 */ /* 0x001fea0003800000 */
[----:B------:R-:W3:Y:S04]  /*6880*/  LDL R2, [R1] ;  /* 0x0000000001027983 */ /* 0x000ee80000100800 */
[----:B------:R-:W4:Y:S04]  /*6890*/  LDL R3, [R1+0x4] ;  /* 0x0000040001037983 */ /* 0x000f280000100800 */
[----:B------:R-:W5:Y:S04]  /*68a0*/  LDL R4, [R1+0x8] ;  /* 0x0000080001047983 */ /* 0x000f680000100800 */
[----:B------:R-:W2:Y:S04]  /*68b0*/  LDL R5, [R1+0xc] ;  /* 0x00000c0001057983 */ /* 0x000ea80000100800 */
        /* <DEDUP_REMOVED lines=102> */
[----:B------:R0:W-:Y:S04]  /*6f20*/  STL [R1+0x4b8], R131 ;  /* 0x0004b88301007387 */ /* 0x0001e80000100800 */
[----:B0-----:R-:W2:Y:S04]  /*6f30*/  LDL R131, [R1+0x1a8] ;  /* 0x0001a80001837983 */ /* 0x001ea80000100800 */
        /* <DEDUP_REMOVED lines=39> */
[----:B0-----:R-:W2:Y:S01]  /*71b0*/  LDL R151, [R1+0x1f8] ;  /* 0x0001f80001977983 */ /* 0x001ea20000100800 */
[----:B------:R-:W-:-:S01]  /*71c0*/  FADD R0, RZ, R0 ;  /* 0x00000000ff007221 */ /* 0x000fc20000000000 */
[----:B---3--:R-:W-:Y:S01]  /*71d0*/  FADD R2, RZ, R2 ;  /* 0x00000002ff027221 */ /* 0x008fe20000000000 */
[----:B----4-:R-:W-:-:S01]  /*71e0*/  FADD R3, RZ, R3 ;  /* 0x00000003ff037221 */ /* 0x010fc20000000000 */
[----:B-----5:R-:W-:Y:S01]  /*71f0*/  FADD R4, RZ, R4 ;  /* 0x00000004ff047221 */ /* 0x020fe20000000000 */
[----:B--2---:R-:W-:-:S01]  /*7200*/  FADD R5, RZ, R5 ;  /* 0x00000005ff057221 */ /* 0x004fc20000000000 */
[----:B------:R-:W-:Y:S01]  /*7210*/  FADD R6, RZ, R6 ;  /* 0x00000006ff067221 */ /* 0x000fe20000000000 */
[----:B------:R-:W-:-:S01]  /*7220*/  FADD R7, RZ, R7 ;  /* 0x00000007ff077221 */ /* 0x000fc20000000000 */
        /* <DEDUP_REMOVED lines=14> */
[----:B------:R-:W2:Y:S01]  /*7310*/  LDL.LU R131, [R1+0x4b8] ;  /* 0x0004b80001837983 */ /* 0x000ea20000300800 */
        /* <DEDUP_REMOVED lines=13> */
[----:B------:R-:W3:Y:S01]  /*73f0*/  LDL.LU R132, [R1+0x4b4] ;  /* 0x0004b40001847983 */ /* 0x000ee20000300800 */
        /* <DEDUP_REMOVED lines=16> */
[----:B------:R0:W-:Y:S01]  /*7500*/  STL [R1+0x200], R133 ;  /* 0x0002008501007387 */ /* 0x0001e20000100800 */
        /* <DEDUP_REMOVED lines=9> */
[----:B0-----:R-:W4:Y:S01]  /*75a0*/  LDL.LU R133, [R1+0x4b0] ;  /* 0x0004b00001857983 */ /* 0x001f220000300800 */
[----:B------:R-:W-:-:S01]  /*75b0*/  FADD R184, RZ, R184 ;  /* 0x000000b8ffb87221 */ /* 0x000fc20000000000 */
[----:B------:R-:W-:Y:S01]  /*75c0*/  FADD R185, RZ, R185 ;  /* 0x000000b9ffb97221 */ /* 0x000fe20000000000 */
[----:B------:R-:W-:-:S01]  /*75d0*/  FADD R186, RZ, R186 ;  /* 0x000000baffba7221 */ /* 0x000fc20000000000 */
        /* <DEDUP_REMOVED lines=10> */
[----:B0-----:R-:W5:Y:S01]  /*7680*/  LDL.LU R134, [R1+0x4ac] ;  /* 0x0004ac0001867983 */ /* 0x001f620000300800 */
        /* <DEDUP_REMOVED lines=52> */
[----:B0-----:R-:W5:Y:S04]  /*79d0*/  LDL.LU R138, [R1+0x49c] ;  /* 0x00049c00018a7983 */ /* 0x001f680000300800 */
[----:B------:R0:W-:Y:S01]  /*79e0*/  STL [R1+0x218], R139 ;  /* 0x0002188b01007387 */ /* 0x0001e20000100800 */
[----:B------:R-:W-:-:S03]  /*79f0*/  FADD R140, RZ, R140 ;  /* 0x0000008cff8c7221 */ /* 0x000fc60000000000 */
        /* <DEDUP_REMOVED lines=34> */
[----:B------:R0:W-:Y:S04]  /*7c20*/  STL [R1+0x248], R151 ;  /* 0x0002489701007387 */ /* 0x0001e80000100800 */
[----:B0-----:R-:W5:Y:S04]  /*7c30*/  LDL.LU R151, [R1+0x468] ;  /* 0x0004680001977983 */ /* 0x001f680000300800 */
[----:B------:R0:W-:Y:S02]  /*7c40*/  STL [R1+0x24c], R0 ;  /* 0x00024c0001007387 */ /* 0x0001e40000100800 */
[----:B0-----:R-:W-:-:S05]  /*7c50*/  FADD R0, RZ, R24 ;  /* 0x00000018ff007221 */ /* 0x001fca0000000000 */
        /* <DEDUP_REMOVED lines=213> */
[----:B--2---:R-:W-:-:S05]  /*89b0*/  FADD R0, RZ, R131 ;  /* 0x00000083ff007221 */ /* 0x004fca0000000000 */
[----:B------:R3:W-:Y:S02]  /*89c0*/  STL [R1+0x3fc], R0 ;  /* 0x0003fc0001007387 */ /* 0x0007e40000100800 */
[----:B---3--:R-:W-:-:S05]  /*89d0*/  FADD R0, RZ, R132 ;  /* 0x00000084ff007221 */ /* 0x008fca0000000000 */
[----:B------:R4:W-:Y:S02]  /*89e0*/  STL [R1+0x400], R0 ;  /* 0x0004000001007387 */ /* 0x0009e40000100800 */
[----:B----4-:R-:W-:-:S05]  /*89f0*/  FADD R0, RZ, R133 ;  /* 0x00000085ff007221 */ /* 0x010fca0000000000 */
[----:B------:R5:W-:Y:S02]  /*8a00*/  STL [R1+0x404], R0 ;  /* 0x0004040001007387 */ /* 0x000be40000100800 */
[----:B-----5:R-:W-:-:S05]  /*8a10*/  FADD R0, RZ, R134 ;  /* 0x00000086ff007221 */ /* 0x020fca0000000000 */
        /* <DEDUP_REMOVED lines=34> */
[----:B------:R0:W-:Y:S01]  /*8c40*/  STL [R1+0x44c], R0 ;  /* 0x00044c0001007387 */ /* 0x0001e20000100800 */
[----:B------:R-:W-:-:S05]  /*8c50*/  UMOV UR6, URZ ;  /* 0x0000003f00067c82 */ /* 0x000fca0008000000 */
.L_x_18:
[----:B------:R-:W-:Y:S01]  /*8c60*/  UIADD3 UR23, UR5, 0x1, URZ ;  /* 0x0000000105177890 */ /* 0x000fe2000fffe03f */
[----:B------:R-:W-:-:S03]  /*8c70*/  UMOV UR8, 0x1 ;  /* 0x0000000100087882 */ /* 0x000fc60000000000 */
[----:B------:R-:W-:-:S04]  /*8c80*/  UISETP.NE.AND UP0, UPT, UR23, 0x3, UPT ;  /* 0x000000031700788c */ /* 0x000fc8000bf05270 */
[----:B------:R-:W-:Y:S02]  /*8c90*/  USEL UR24, URZ, 0x1, UP0 ;  /* 0x000000013f187887 */ /* 0x000fe40008000000 */
[----:B------:R-:W-:Y:S02]  /*8ca0*/  USEL UR23, UR23, URZ, UP0 ;  /* 0x0000003f17177287 */ /* 0x000fe40008000000 */
[----:B------:R-:W-:-:S12]  /*8cb0*/  ULOP3.LUT UR24, UR4, UR24, URZ, 0x3c, !UPT ;  /* 0x0000001804187292 */ /* 0x000fd8000f8e3c3f */
.L_x_13:
[----:B------:R-:W-:-:S04]  /*8cc0*/  UISETP.LT.AND UP0, UPT, UR10, 0x1, UPT ;  /* 0x000000010a00788c */ /* 0x000fc8000bf01270 */
[----:B------:R-:W-:-:S04]  /*8cd0*/  USEL UR16, UR10, 0x1, UP0 ;  /* 0x000000010a107887 */ /* 0x000fc80008000000 */
[----:B------:R-:W-:-:S04]  /*8ce0*/  UIADD3 UR26, UR10, -UR16, URZ ;  /* 0x800000100a1a7290 */ /* 0x000fc8000fffe03f */
[----:B------:R-:W-:-:S06]  /*8cf0*/  UISETP.GE.AND UP0, UPT, UR26, 0x1, UPT ;  /* 0x000000011a00788c */ /* 0x000fcc000bf06270 */
[----:B------:R-:W-:-:S13]  /*8d00*/  PLOP3.LUT P0, PT, PT, PT, UP0, 0x80, 0x0 ;  /* 0x000000000000781c */ /* 0x000fda0003f0f008 */
[----:B------:R-:W-:Y:S05]  /*8d10*/  @!P0 BRA `(.L_x_19) ;  /* 0x0000008800848947 */ /* 0x000fea0003800000 */
[----:B------:R-:W-:Y:S01]  /*8d20*/  UMOV UR25, UR5 ;  /* 0x0000000500197c82 */ /* 0x000fe20008000000 */
[----:B------:R-:W-:-:S05]  /*8d30*/  ULDC UR27, c[0x0][0x50c] ;  /* 0x00014300001b7ab9 */ /* 0x000fca0000000800 */
.L_x_27:
[----:B------:R-:W-:-:S06]  /*8d40*/  UISETP.NE.AND UP0, UPT, UR22, 0x3, UPT ;  /* 0x000000031600788c */ /* 0x000fcc000bf05270 */
[----:B------:R-:W-:-:S13]  /*8d50*/  PLOP3.LUT P1, PT, PT, PT, UP0, 0x80, 0x0 ;  /* 0x000000000000781c */ /* 0x000fda0003f2f008 */
[----:B-----5:R-:W-:Y:S05]  /*8d60*/  @!P1 BRA `(.L_x_20) ;  /* 0x0000000000049947 */ /* 0x020fea0003800000 */
[----:B------:R-:W-:Y:S01]  /*8d70*/  BPT.TRAP 0x1 ;  /* 0x000000040000795c */ /* 0x000fe20000300000 */
.L_x_20:
[----:B------:R-:W1:Y:S01]  /*8d80*/  S2UR UR16, SR_CgaCtaId ;  /* 0x00000000001079c3 */ /* 0x000e620000008800 */
[----:B------:R-:W-:Y:S01]  /*8d90*/  UMOV UR12, 0x400 ;  /* 0x00000400000c7882 */ /* 0x000fe20000000000 */
[----:B0-----:R-:W-:-:S05]  /*8da0*/  IMAD.U32 R0, RZ, RZ, UR24 ;  /* 0x00000018ff007e24 */ /* 0x001fca000f8e00ff */
[----:B------:R-:W-:Y:S01]  /*8db0*/  SHF.L.U32 R0, R0, 0x1f, RZ ;  /* 0x0000001f00007819 */ /* 0x000fe200000006ff */
[----:B-1----:R-:W-:-:S04]  /*8dc0*/  ULEA UR12, UR16, UR12, 0x18 ;  /* 0x0000000c100c7291 */ /* 0x002fc8000f8ec03f */
[----:B------:R-:W-:-:S09]  /*8dd0*/  ULEA UR16, UR23, UR12, 0x3 ;  /* 0x0000000c17107291 */ /* 0x000fd2000f8e183f */
[----:B------:R0:W1:Y:S01]  /*8de0*/  SYNCS.PHASECHK.TRANS64.TRYWAIT P0, [UR16], R0 ;  /* 0x00000000ff0075a7 */ /* 0x0000620008000150 */
[----:B------:R-:W-:Y:S05]  /*8df0*/  @!P1 BRA `(.L_x_21) ;  /* 0x0000000000049947 */ /* 0x000fea0003800000 */
[----:B------:R-:W-:Y:S01]  /*8e00*/  BPT.TRAP 0x1 ;  /* 0x000000040000795c */ /* 0x000fe20000300000 */
.L_x_21:
[----:B-1----:R-:W-:Y:S05]  /*8e10*/  @P0 BRA `(.L_x_22) ;  /* 0x0000000000080947 */ /* 0x002fea0003800000 */
[----:B------:R-:W1:Y:S02]  /*8e20*/  SYNCS.PHASECHK.TRANS64.TRYWAIT P0, [UR16], R0 ;  /* 0x00000000ff0075a7 */ /* 0x000e640008000150 */
[----:B-1----:R-:W-:Y:S05]  /*8e30*/  @!P0 BRA `(.L_x_23) ;  /* 0x0000020800988947 */ /* 0x002fea0003800000 */
.L_x_22:
        /* <DEDUP_REMOVED lines=64> */
[----:B-1----:R-:W3:Y:S04]  /*9240*/  LDL.LU.64 R108, [R1] ;  /* 0x00000000016c7983 */ /* 0x002ee80000300a00 */
        /* <DEDUP_REMOVED lines=64> */
[----:B------:R-:W-:Y:S01]  /*9650*/  UISETP.NE.AND UP0, UPT, UR7, URZ, UPT ;  /* 0x0000003f0700728c */ /* 0x000fe2000bf05270 */
[----:B------:R-:W-:Y:S01]  /*9660*/  STL [R1+0x8bc], R23 ;  /* 0x0008bc1701007387 */ /* 0x000fe20000100800 */
[----:B------:R-:W-:Y:S02]  /*9670*/  USHF.R.U32.HI UR16, URZ, 0x4, UR16 ;  /* 0x000000043f107899 */ /* 0x000fe40008011610 */
[----:B------:R-:W-:Y:S01]  /*9680*/  USEL UR8, UR8, URZ, !UP0 ;  /* 0x0000003f08087287 */ /* 0x000fe2000c000000 */
[----:B------:R-:W-:Y:S01]  /*9690*/  STL [R1+0x8b8], R22 ;  /* 0x0008b81601007387 */ /* 0x000fe20000100800 */
[----:B------:R-:W-:Y:S02]  /*96a0*/  ULOP3.LUT UR16, UR16, 0x3fff, URZ, 0xc0, !UPT ;  /* 0x00003fff10107892 */ /* 0x000fe4000f8ec03f */
[----:B------:R-:W-:Y:S01]  /*96b0*/  UISETP.NE.U32.AND UP0, UPT, UR8, URZ, UPT ;  /* 0x0000003f0800728c */ /* 0x000fe2000bf05070 */
[----:B------:R-:W-:Y:S01]  /*96c0*/  STL [R1+0x8b4], R21 ;  /* 0x0008b41501007387 */ /* 0x000fe20000100800 */
[----:B------:R-:W-:-:S02]  /*96d0*/  ULOP3.LUT UR7, UR11, 0x10000, URZ, 0xfc, !UPT ;  /* 0x000100000b077892 */ /* 0x000fc4000f8efc3f */
[----:B------:R-:W-:Y:S01]  /*96e0*/  ULOP3.LUT UR8, UR16, 0x10000, URZ, 0xfc, !UPT ;  /* 0x0001000010087892 */ /* 0x000fe2000f8efc3f */
[----:B------:R-:W-:Y:S01]  /*96f0*/  STL [R1+0x8b0], R20 ;  /* 0x0008b01401007387 */ /* 0x000fe20000100800 */
[----:B------:R-:W-:Y:S02]  /*9700*/  ULEA UR7, UR23, UR7, 0xb ;  /* 0x0000000717077291 */ /* 0x000fe4000f8e583f */
[----:B------:R-:W-:Y:S01]  /*9710*/  ULEA UR8, UR23, UR8, 0xb ;  /* 0x0000000817087291 */ /* 0x000fe2000f8e583f */
[----:B------:R-:W-:Y:S01]  /*9720*/  STL [R1+0x8ac], R19 ;  /* 0x0008ac1301007387 */ /* 0x000fe20000100800 */
[----:B------:R-:W-:Y:S01]  /*9730*/  UMOV UR17, 0x40000040 ;  /* 0x4000004000117882 */ /* 0x000fe20000000000 */
[----:B------:R-:W-:Y:S02]  /*9740*/  UMOV UR19, 0x40000040 ;  /* 0x4000004000137882 */ /* 0x000fe40000000000 */
[----:B------:R-:W-:Y:S01]  /*9750*/  UMOV UR16, UR7 ;  /* 0x0000000700107c82 */ /* 0x000fe20008000000 */
[----:B------:R-:W-:Y:S01]  /*9760*/  STL [R1+0x8a8], R18 ;  /* 0x0008a81201007387 */ /* 0x000fe20000100800 */
[----:B------:R-:W-:-:S03]  /*9770*/  UMOV UR18, UR8 ;  /* 0x0000000800127c82 */ /* 0x000fc60008000000 */
[----:B------:R-:W-:Y:S04]  /*9780*/  STL [R1+0x8a4], R17 ;  /* 0x0008a41101007387 */ /* 0x000fe80000100800 */
        /* <DEDUP_REMOVED lines=14> */
[----:B-----5:R-:W-:Y:S01]  /*9870*/  STL [R1+0x868], R2 ;  /* 0x0008680201007387 */ /* 0x020fe20000100800 */
[----:B---3--:R-:W-:-:S06]  /*9880*/  WARPGROUP.ARRIVE ;  /* 0x00000000000079c5 */ /* 0x008fcc0000000000 */
[----:B------:R-:W-:Y:S03]  /*9890*/  QGMMA.64x256x32.F32.E4M3.E4M3 R108, gdesc[UR16], R108, UP0, gsb0 ;  /* 0x03e00000106c79f3 */ /* 0x000fe6000b80086c */
        /* <DEDUP_REMOVED lines=65> */
[----:B-1----:R-:W3:Y:S04]  /*9cb0*/  LDL.LU.64 R234, [R1+0xcb8] ;  /* 0x000cb80001ea7983 */ /* 0x002ee80000300a00 */
[----:B------:R-:W4:Y:S04]  /*9cc0*/  LDL.LU.64 R232, [R1+0xcb0] ;  /* 0x000cb00001e87983 */ /* 0x000f280000300a00 */
[----:B------:R-:W2:Y:S04]  /*9cd0*/  LDL.LU.64 R230, [R1+0xca8] ;  /* 0x000ca80001e67983 */ /* 0x000ea80000300a00 */
        /* <DEDUP_REMOVED lines=60> */
[----:B------:R-:W2:Y:S01]  /*a0a0*/  LDL.LU.64 R108, [R1+0xac0] ;  /* 0x000ac000016c7983 */ /* 0x000ea20000300a00 */
[----:B------:R-:W-:Y:S01]  /*a0b0*/  UIADD3 UR16, UR7, 0x400, URZ ;  /* 0x0000040007107890 */ /* 0x000fe2000fffe03f */
[----:B------:R-:W-:-:S02]  /*a0c0*/  UMOV UR17, 0x40000040 ;  /* 0x4000004000117882 */ /* 0x000fc40000000000 */
[----:B---3--:R-:W-:Y:S04]  /*a0d0*/  STL.64 [R1+0xab8], R234 ;  /* 0x000ab8ea01007387 */ /* 0x008fe80000100a00 */
[----:B----4-:R-:W-:Y:S04]  /*a0e0*/  STL.64 [R1+0xab0], R232 ;  /* 0x000ab0e801007387 */ /* 0x010fe80000100a00 */
[----:B--2---:R-:W-:Y:S04]  /*a0f0*/  STL.64 [R1+0xaa8], R230 ;  /* 0x000aa8e601007387 */ /* 0x004fe80000100a00 */
        /* <DEDUP_REMOVED lines=38> */
[----:B------:R-:W-:Y:S01]  /*a360*/  STL.64 [R1+0x970], R152 ;  /* 0x0009709801007387 */ /* 0x000fe20000100a00 */
[----:B------:R-:W-:-:S06]  /*a370*/  WARPGROUP.ARRIVE ;  /* 0x00000000000079c5 */ /* 0x000fcc0000000000 */
[----:B------:R-:W-:Y:S03]  /*a380*/  QGMMA.64x256x32.F32.E4M3.E4M3 R24, gdesc[UR16], R24, UP0, gsb0 ;  /* 0x03e00000101879f3 */ /* 0x000fe6000b800818 */
        /* <DEDUP_REMOVED lines=23> */
[----:B-1----:R-:W2:Y:S04]  /*a500*/  LDL.LU.64 R108, [R1] ;  /* 0x00000000016c7983 */ /* 0x002ea80000300a00 */
        /* <DEDUP_REMOVED lines=63> */
[----:B------:R-:W-:-:S02]  /*a900*/  UIADD3 UR16, UR7, 0x2, URZ ;  /* 0x0000000207107890 */ /* 0x000fc4000fffe03f */
[----:B------:R-:W-:Y:S01]  /*a910*/  UIADD3 UR18, UR8, 0x2, URZ ;  /* 0x0000000208127890 */ /* 0x000fe2000fffe03f */
[----:B------:R-:W-:Y:S01]  /*a920*/  UMOV UR17, 0x40000040 ;  /* 0x4000004000117882 */ /* 0x000fe20000000000 */
[----:B------:R-:W-:Y:S01]  /*a930*/  UMOV UR19, 0x40000040 ;  /* 0x4000004000137882 */ /* 0x000fe20000000000 */
[----:B--2---:R-:W-:-:S06]  /*a940*/  WARPGROUP.ARRIVE ;  /* 0x00000000000079c5 */ /* 0x004fcc0000000000 */
[----:B------:R-:W-:Y:S03]  /*a950*/  QGMMA.64x256x32.F32.E4M3.E4M3 R108, gdesc[UR16], R108, gsb0 ;  /* 0x03e00000106c79f3 */ /* 0x000fe6000800086c */
[----:B------:R-:W-:Y:S02]  /*a960*/  WARPGROUP.DEPBAR.LE gsb0, 0x0 ;  /* 0x00008000000079c5 */ /* 0x000fe40000010000 */
[----:B------:R-:W-:Y:S01]  /*a970*/  STL.64 [R1], R108 ;  /* 0x0000006c01007387 */ /* 0x000fe20000100a00 */
[----:B------:R-:W-:Y:S02]  /*a980*/  IMAD.MOV.U32 R2, RZ, RZ, R234 ;  /* 0x000000ffff027224 */ /* 0x000fe400078e00ea */
[----:B0-----:R-:W-:Y:S01]  /*a990*/  IMAD.MOV.U32 R0, RZ, RZ, R235 ;  /* 0x000000ffff007224 */ /* 0x001fe200078e00eb */
        /* <DEDUP_REMOVED lines=31> */
[----:B------:R-:W-:-:S03]  /*ab90*/  IMAD.MOV.U32 R23, RZ, RZ, R213 ;  /* 0x000000ffff177224 */ /* 0x000fc600078e00d5 */
        /* <DEDUP_REMOVED lines=40> */
[----:B------:R0:W-:Y:S04]  /*ae20*/  STL [R1+0x1a0], R212 ;  /* 0x0001a0d401007387 */ /* 0x0001e80000100800 */
[----:B------:R-:W2:Y:S04]  /*ae30*/  LDL.LU.64 R234, [R1+0xab8] ;  /* 0x000ab80001ea7983 */ /* 0x000ea80000300a00 */
[----:B------:R-:W3:Y:S04]  /*ae40*/  LDL.LU.64 R232, [R1+0xab0] ;  /* 0x000ab00001e87983 */ /* 0x000ee80000300a00 */
[----:B------:R-:W4:Y:S04]  /*ae50*/  LDL.LU.64 R230, [R1+0xaa8] ;  /* 0x000aa80001e67983 */ /* 0x000f280000300a00 */
        /* <DEDUP_REMOVED lines=8> */
[----:B0-----:R-:W4:Y:S04]  /*aee0*/  LDL.LU.64 R212, [R1+0xa60] ;  /* 0x000a600001d47983 */ /* 0x001f280000300a00 */
        /* <DEDUP_REMOVED lines=51> */
[----:B------:R-:W4:Y:S01]  /*b220*/  LDL.LU.64 R108, [R1+0x8c0] ;  /* 0x0008c000016c7983 */ /* 0x000f220000300a00 */
[----:B------:R-:W-:Y:S01]  /*b230*/  UIADD3 UR16, UR7, 0x402, URZ ;  /* 0x0000040207107890 */ /* 0x000fe2000fffe03f */
[----:B------:R-:W-:-:S02]  /*b240*/  UMOV UR17, 0x40000040 ;  /* 0x4000004000117882 */ /* 0x000fc40000000000 */
[----:B--2---:R-:W-:Y:S04]  /*b250*/  STL.64 [R1+0x860], R234 ;  /* 0x000860ea01007387 */ /* 0x004fe80000100a00 */
[----:B---3--:R-:W-:Y:S04]  /*b260*/  STL.64 [R1+0x858], R232 ;  /* 0x000858e801007387 */ /* 0x008fe80000100a00 */
[----:B----4-:R-:W-:Y:S04]  /*b270*/  STL.64 [R1+0x850], R230 ;  /* 0x000850e601007387 */ /* 0x010fe80000100a00 */
        /* <DEDUP_REMOVED lines=64> */
[----:B0-----:R-:W2:Y:S04]  /*b680*/  LDL.LU R108, [R1] ;  /* 0x00000000016c7983 */ /* 0x001ea80000300800 */
[----:B------:R-:W2:Y:S04]  /*b690*/  LDL.LU R109, [R1+0x4] ;  /* 0x00000400016d7983 */ /* 0x000ea80000300800 */
        /* <DEDUP_REMOVED lines=102> */
[----:B------:R-:W2:Y:S01]  /*bd00*/  LDL.LU R212, [R1+0x1a0] ;  /* 0x0001a00001d47983 */ /* 0x000ea20000300800 */
        /* <DEDUP_REMOVED lines=22> */
[----:B------:R-:W-:Y:S01]  /*be70*/  IMAD.MOV.U32 R235, RZ, RZ, R0 ;  /* 0x000000ffffeb7224 */ /* 0x000fe200078e0000 */
[----:B------:R-:W-:Y:S01]  /*be80*/  UIADD3 UR16, UR7, 0x4, URZ ;  /* 0x0000000407107890 */ /* 0x000fe2000fffe03f */
[----:B------:R0:W5:Y:S01]  /*be90*/  LDL.LU R23, [R1+0x8bc] ;  /* 0x0008bc0001177983 */ /* 0x0001620000300800 */
[----:B------:R-:W-:Y:S01]  /*bea0*/  UIADD3 UR18, UR8, 0x4, URZ ;  /* 0x0000000408127890 */ /* 0x000fe2000fffe03f */
[----:B------:R-:W-:Y:S01]  /*beb0*/  UMOV UR17, 0x40000040 ;  /* 0x4000004000117882 */ /* 0x000fe20000000000 */
[----:B------:R-:W-:Y:S01]  /*bec0*/  UMOV UR19, 0x40000040 ;  /* 0x4000004000137882 */ /* 0x000fe20000000000 */
[----:B------:R0:W5:Y:S04]  /*bed0*/  LDL.LU R22, [R1+0x8b8] ;  /* 0x0008b80001167983 */ /* 0x0001680000300800 */
        /* <DEDUP_REMOVED lines=19> */
[----:B------:R0:W5:Y:S01]  /*c010*/  LDL.LU R2, [R1+0x868] ;  /* 0x0008680001027983 */ /* 0x0001620000300800 */
[----:B--2---:R-:W-:-:S06]  /*c020*/  WARPGROUP.ARRIVE ;  /* 0x00000000000079c5 */ /* 0x004fcc0000000000 */
        /* <DEDUP_REMOVED lines=66> */
[----:B-1----:R-:W2:Y:S04]  /*c450*/  LDL.LU.64 R234, [R1+0x860] ;  /* 0x0008600001ea7983 */ /* 0x002ea80000300a00 */
        /* <DEDUP_REMOVED lines=268> */
[----:B-1----:R0:W5:Y:S04]  /*d520*/  LDL.LU.64 R234, [R1+0x660] ;  /* 0x0006600001ea7983 */ /* 0x0021680000300a00 */
[----:B------:R0:W5:Y:S04]  /*d530*/  LDL.LU.64 R232, [R1+0x658] ;  /* 0x0006580001e87983 */ /* 0x0001680000300a00 */
        /* <DEDUP_REMOVED lines=63> */
[----:B------:R-:W-:Y:S01]  /*d930*/  UMOV UR17, 0x40000040 ;  /* 0x4000004000117882 */ /* 0x000fe20000000000 */
[----:B------:R-:W-:-:S04]  /*d940*/  UIADD3 UR6, UR6, 0x4, URZ ;  /* 0x0000000406067890 */ /* 0x000fc8000fffe03f */
[----:B------:R-:W-:-:S04]  /*d950*/  UISETP.NE.AND UP0, UPT, UR6, UR27, UPT ;  /* 0x0000001b0600728c */ /* 0x000fc8000bf05270 */
[----:B------:R-:W-:-:S06]  /*d960*/  USEL UR7, URZ, 0x1, UP0 ;  /* 0x000000013f077887 */ /* 0x000fcc0008000000 */
[----:B------:R-:W-:Y:S01]  /*d970*/  ISETP.NE.AND P0, PT, RZ, UR7, PT ;  /* 0x00000007ff007c0c */ /* 0x000fe2000bf05270 */
[----:B--2---:R-:W-:-:S06]  /*d980*/  WARPGROUP.ARRIVE ;  /* 0x00000000000079c5 */ /* 0x004fcc0000000000 */
[----:B------:R-:W-:Y:S03]  /*d990*/  QGMMA.64x256x32.F32.E4M3.E4M3 R24, gdesc[UR16], R24, gsb0 ;  /* 0x03e00000101879f3 */ /* 0x000fe60008000818 */
[----:B------:R-:W-:-:S03]  /*d9a0*/  WARPGROUP.DEPBAR.LE gsb0, 0x0 ;  /* 0x00008000000079c5 */ /* 0x000fc60000010000 */
[----:B0-----:R-:W-:Y:S05]  /*d9b0*/  @!P0 BRA `(.L_x_24) ;  /* 0x0000003800fc8947 */ /* 0x001fea0003800000 */
[----:B-----5:R0:W-:Y:S04]  /*d9c0*/  STL [R1+0x690], R225 ;  /* 0x000690e101007387 */ /* 0x0201e80000100800 */
[----:B------:R1:W-:Y:S01]  /*d9d0*/  STL [R1+0x68c], R226 ;  /* 0x00068ce201007387 */ /* 0x0003e20000100800 */
[----:B0-----:R-:W-:-:S03]  /*d9e0*/  IMAD.MOV.U32 R225, RZ, RZ, R0 ;  /* 0x000000ffffe17224 */ /* 0x001fc600078e0000 */
[----:B-1----:R-:W2:Y:S04]  /*d9f0*/  LDL R226, [R1+0x4] ;  /* 0x0000040001e27983 */ /* 0x002ea80000100800 */
[----:B------:R0:W-:Y:S04]  /*da00*/  STL [R1+0x688], R227 ;  /* 0x000688e301007387 */ /* 0x0001e80000100800 */
[----:B0-----:R-:W3:Y:S04]  /*da10*/  LDL R227, [R1+0x8] ;  /* 0x0000080001e37983 */ /* 0x001ee80000100800 */
[----:B------:R0:W-:Y:S04]  /*da20*/  STL [R1+0x684], R228 ;  /* 0x000684e401007387 */ /* 0x0001e80000100800 */
[----:B0-----:R-:W4:Y:S04]  /*da30*/  LDL R228, [R1+0xc] ;  /* 0x00000c0001e47983 */ /* 0x001f280000100800 */
        /* <DEDUP_REMOVED lines=211> */
[----:B0-----:R-:W4:Y:S04]  /*e770*/  LDL.LU R122, [R1+0x200] ;  /* 0x00020000017a7983 */ /* 0x001f280000300800 */
        /* <DEDUP_REMOVED lines=10> */
[----:B------:R-:W4:Y:S04]  /*e820*/  LDL.LU R0, [R1+0x22c] ;  /* 0x00022c0001007983 */ /* 0x000f280000300800 */
        /* <DEDUP_REMOVED lines=37> */
[----:B0-----:R-:W4:Y:S04]  /*ea80*/  LDL.LU R146, [R1+0x210] ;  /* 0x0002100001927983 */ /* 0x001f280000300800 */
[----:B------:R0:W-:Y:S01]  /*ea90*/  STL [R1+0x478], R147 ;  /* 0x0004789301007387 */ /* 0x0001e20000100800 */
[----:B------:R-:W-:-:S03]  /*eaa0*/  FADD R2, R225, R2 ;  /* 0x00000002e1027221 */ /* 0x000fc60000000000 */
[----:B0-----:R-:W4:Y:S04]  /*eab0*/  LDL R147, [R1+0x1f8] ;  /* 0x0001f80001937983 */ /* 0x001f280000100800 */
[----:B------:R0:W-:Y:S01]  /*eac0*/  STL [R1+0x474], R148 ;  /* 0x0004749401007387 */ /* 0x0001e20000100800 */
[----:B--2---:R-:W-:-:S01]  /*ead0*/  FADD R3, R226, R3 ;  /* 0x00000003e2037221 */ /* 0x004fc20000000000 */
[----:B---3--:R-:W-:Y:S02]  /*eae0*/  FADD R4, R227, R4 ;  /* 0x00000004e3047221 */ /* 0x008fe40000000000 */
[----:B0-----:R-:W2:Y:S04]  /*eaf0*/  LDL R148, [R1+0x1c0] ;  /* 0x0001c00001947983 */ /* 0x001ea80000100800 */
[----:B------:R0:W-:Y:S01]  /*eb00*/  STL [R1+0x470], R149 ;  /* 0x0004709501007387 */ /* 0x0001e20000100800 */
[----:B----4-:R-:W-:-:S01]  /*eb10*/  FADD R5, R228, R5 ;  /* 0x00000005e4057221 */ /* 0x010fc20000000000 */
[----:B------:R-:W-:-:S02]  /*eb20*/  FADD R6, R229, R6 ;  /* 0x00000006e5067221 */ /* 0x000fc40000000000 */
[----:B0-----:R-:W3:Y:S04]  /*eb30*/  LDL R149, [R1+0x1f4] ;  /* 0x0001f40001957983 */ /* 0x001ee80000100800 */
[----:B------:R0:W-:Y:S01]  /*eb40*/  STL [R1+0x46c], R150 ;  /* 0x00046c9601007387 */ /* 0x0001e20000100800 */
[----:B------:R-:W-:-:S01]  /*eb50*/  FADD R7, R230, R7 ;  /* 0x00000007e6077221 */ /* 0x000fc20000000000 */
[----:B------:R-:W-:Y:S02]  /*eb60*/  FADD R8, R231, R8 ;  /* 0x00000008e7087221 */ /* 0x000fe40000000000 */
[----:B0-----:R-:W4:Y:S04]  /*eb70*/  LDL.LU R150, [R1+0x20c] ;  /* 0x00020c0001967983 */ /* 0x001f280000300800 */
[----:B------:R0:W-:Y:S01]  /*eb80*/  STL [R1+0x468], R151 ;  /* 0x0004689701007387 */ /* 0x0001e20000100800 */
[----:B------:R-:W-:-:S01]  /*eb90*/  FADD R9, R232, R9 ;  /* 0x00000009e8097221 */ /* 0x000fc20000000000 */
[----:B------:R-:W-:-:S02]  /*eba0*/  FADD R10, R233, R10 ;  /* 0x0000000ae90a7221 */ /* 0x000fc40000000000 */
[----:B0-----:R-:W3:Y:S04]  /*ebb0*/  LDL R151, [R1+0x1f0] ;  /* 0x0001f00001977983 */ /* 0x001ee80000100800 */
[----:B------:R-:W2:Y:S04]  /*ebc0*/  LDL.LU R225, [R1+0x690] ;  /* 0x0006900001e17983 */ /* 0x000ea80000300800 */
[----:B------:R-:W4:Y:S04]  /*ebd0*/  LDL.LU R226, [R1+0x68c] ;  /* 0x00068c0001e27983 */ /* 0x000f280000300800 */
[----:B------:R-:W3:Y:S04]  /*ebe0*/  LDL.LU R227, [R1+0x688] ;  /* 0x0006880001e37983 */ /* 0x000ee80000300800 */
[----:B------:R-:W3:Y:S04]  /*ebf0*/  LDL.LU R228, [R1+0x684] ;  /* 0x0006840001e47983 */ /* 0x000ee80000300800 */
[----:B------:R-:W3:Y:S01]  /*ec00*/  LDL.LU R229, [R1+0x680] ;  /* 0x0006800001e57983 */ /* 0x000ee20000300800 */
[----:B------:R-:W-:-:S03]  /*ec10*/  FADD R11, R234, R11 ;  /* 0x0000000bea0b7221 */ /* 0x000fc60000000000 */
[----:B------:R-:W3:Y:S01]  /*ec20*/  LDL.LU R230, [R1+0x67c] ;  /* 0x00067c0001e67983 */ /* 0x000ee20000300800 */
[----:B------:R-:W-:-:S03]  /*ec30*/  FADD R12, R235, R12 ;  /* 0x0000000ceb0c7221 */ /* 0x000fc60000000000 */
[----:B------:R-:W3:Y:S04]  /*ec40*/  LDL.LU R231, [R1+0x678] ;  /* 0x0006780001e77983 */ /* 0x000ee80000300800 */
[----:B------:R-:W3:Y:S04]  /*ec50*/  LDL.LU R232, [R1+0x674] ;  /* 0x0006740001e87983 */ /* 0x000ee80000300800 */
[----:B------:R-:W3:Y:S04]  /*ec60*/  LDL.LU R233, [R1+0x670] ;  /* 0x0006700001e97983 */ /* 0x000ee80000300800 */
[----:B------:R-:W3:Y:S04]  /*ec70*/  LDL.LU R234, [R1+0x66c] ;  /* 0x00066c0001ea7983 */ /* 0x000ee80000300800 */
[----:B------:R-:W3:Y:S01]  /*ec80*/  LDL.LU R235, [R1+0x668] ;  /* 0x0006680001eb7983 */ /* 0x000ee20000300800 */
[----:B------:R-:W-:-:S01]  /*ec90*/  FADD R13, R24, R13 ;  /* 0x0000000d180d7221 */ /* 0x000fc20000000000 */
[----:B------:R-:W-:Y:S01]  /*eca0*/  FADD R14, R25, R14 ;  /* 0x0000000e190e7221 */ /* 0x000fe20000000000 */
[----:B------:R-:W-:-:S01]  /*ecb0*/  FADD R15, R26, R15 ;  /* 0x0000000f1a0f7221 */ /* 0x000fc20000000000 */
[----:B------:R-:W3:Y:S01]  /*ecc0*/  LDL.LU R24, [R1+0x664] ;  /* 0x0006640001187983 */ /* 0x000ee20000300800 */
[----:B------:R-:W-:-:S01]  /*ecd0*/  FADD R16, R27, R16 ;  /* 0x000000101b107221 */ /* 0x000fc20000000000 */
[----:B------:R-:W-:-:S02]  /*ece0*/  FADD R17, R28, R17 ;  /* 0x000000111c117221 */ /* 0x000fc40000000000 */
[----:B------:R-:W3:Y:S01]  /*ecf0*/  LDL.LU R25, [R1+0x660] ;  /* 0x0006600001197983 */ /* 0x000ee20000300800 */
[----:B------:R-:W-:-:S03]  /*ed00*/  FADD R18, R29, R18 ;  /* 0x000000121d127221 */ /* 0x000fc60000000000 */
        /* <DEDUP_REMOVED lines=157> */
[----:B--2---:R-:W-:-:S03]  /*f6e0*/  FADD R225, R108, R225 ;  /* 0x000000e16ce17221 */ /* 0x004fc60000000000 */
[----:B------:R-:W2:Y:S01]  /*f6f0*/  LDL.LU R105, [R1+0x520] ;  /* 0x0005200001697983 */ /* 0x000ea20000300800 */
[----:B----4-:R-:W-:-:S03]  /*f700*/  FADD R226, R109, R226 ;  /* 0x000000e26de27221 */ /* 0x010fc60000000000 */
[----:B------:R-:W4:Y:S01]  /*f710*/  LDL.LU R106, [R1+0x51c] ;  /* 0x00051c00016a7983 */ /* 0x000f220000300800 */
[----:B---3--:R-:W-:-:S03]  /*f720*/  FADD R227, R110, R227 ;  /* 0x000000e36ee37221 */ /* 0x008fc60000000000 */
        /* <DEDUP_REMOVED lines=15> */
[----:B------:R-:W-:-:S01]  /*f820*/  FADD R235, R118, R235 ;  /* 0x000000eb76eb7221 */ /* 0x000fc20000000000 */
[----:B------:R-:W-:Y:S02]  /*f830*/  FADD R122, R121, R122 ;  /* 0x0000007a797a7221 */ /* 0x000fe40000000000 */
[----:B------:R-:W3:Y:S01]  /*f840*/  LDL.LU R115, [R1+0x4f8] ;  /* 0x0004f80001737983 */ /* 0x000ee20000300800 */
[----:B------:R-:W-:-:S03]  /*f850*/  FADD R236, R119, R236 ;  /* 0x000000ec77ec7221 */ /* 0x000fc60000000000 */
[----:B------:R-:W3:Y:S01]  /*f860*/  LDL.LU R116, [R1+0x4f4] ;  /* 0x0004f40001747983 */ /* 0x000ee20000300800 */
[----:B------:R-:W-:-:S03]  /*f870*/  FADD R237, R120, R237 ;  /* 0x000000ed78ed7221 */ /* 0x000fc60000000000 */
[----:B------:R-:W3:Y:S01]  /*f880*/  LDL.LU R117, [R1+0x4f0] ;  /* 0x0004f00001757983 */ /* 0x000ee20000300800 */
[----:B------:R-:W-:-:S03]  /*f890*/  FADD R124, R123, R124 ;  /* 0x0000007c7b7c7221 */ /* 0x000fc60000000000 */
[----:B------:R-:W3:Y:S04]  /*f8a0*/  LDL.LU R118, [R1+0x4ec] ;  /* 0x0004ec0001767983 */ /* 0x000ee80000300800 */
[----:B------:R-:W3:Y:S01]  /*f8b0*/  LDL.LU R119, [R1+0x4e8] ;  /* 0x0004e80001777983 */ /* 0x000ee20000300800 */
[----:B------:R-:W-:-:S03]  /*f8c0*/  FADD R126, R125, R126 ;  /* 0x0000007e7d7e7221 */ /* 0x000fc60000000000 */
[----:B------:R-:W3:Y:S04]  /*f8d0*/  LDL.LU R120, [R1+0x4e4] ;  /* 0x0004e40001787983 */ /* 0x000ee80000300800 */
[----:B------:R-:W3:Y:S04]  /*f8e0*/  LDL.LU R121, [R1+0x4e0] ;  /* 0x0004e00001797983 */ /* 0x000ee80000300800 */
[----:B------:R0:W-:Y:S01]  /*f8f0*/  STL [R1+0x200], R122 ;  /* 0x0002007a01007387 */ /* 0x0001e20000100800 */
[----:B------:R-:W-:-:S01]  /*f900*/  FADD R150, R127, R150 ;  /* 0x000000967f967221 */ /* 0x000fc20000000000 */
[----:B------:R-:W-:Y:S01]  /*f910*/  FADD R146, R148, R146 ;  /* 0x0000009294927221 */ /* 0x000fe20000000000 */
[----:B------:R-:W-:-:S01]  /*f920*/  FADD R143, R144, R143 ;  /* 0x0000008f908f7221 */ /* 0x000fc20000000000 */
[----:B------:R-:W-:Y:S01]  /*f930*/  FADD R141, R142, R141 ;  /* 0x0000008d8e8d7221 */ /* 0x000fe20000000000 */
[----:B0-----:R-:W3:Y:S04]  /*f940*/  LDL.LU R122, [R1+0x4dc] ;  /* 0x0004dc00017a7983 */ /* 0x001ee80000300800 */
[----:B------:R-:W3:Y:S04]  /*f950*/  LDL.LU R123, [R1+0x4d8] ;  /* 0x0004d800017b7983 */ /* 0x000ee80000300800 */
[----:B------:R0:W-:Y:S01]  /*f960*/  STL [R1+0x204], R124 ;  /* 0x0002047c01007387 */ /* 0x0001e20000100800 */
[----:B------:R-:W-:-:S01]  /*f970*/  FADD R139, R140, R139 ;  /* 0x0000008b8c8b7221 */ /* 0x000fc20000000000 */
[----:B------:R-:W-:Y:S01]  /*f980*/  FADD R137, R138, R137 ;  /* 0x000000898a897221 */ /* 0x000fe20000000000 */
[----:B------:R-:W-:-:S01]  /*f990*/  FADD R135, R136, R135 ;  /* 0x0000008788877221 */ /* 0x000fc20000000000 */
[----:B0-----:R-:W3:Y:S04]  /*f9a0*/  LDL.LU R124, [R1+0x4d4] ;  /* 0x0004d400017c7983 */ /* 0x001ee80000300800 */
[----:B------:R-:W3:Y:S04]  /*f9b0*/  LDL.LU R125, [R1+0x4d0] ;  /* 0x0004d000017d7983 */ /* 0x000ee80000300800 */
[----:B------:R0:W-:Y:S01]  /*f9c0*/  STL [R1+0x208], R126 ;  /* 0x0002087e01007387 */ /* 0x0001e20000100800 */
[----:B------:R-:W-:-:S01]  /*f9d0*/  FADD R131, R133, R131 ;  /* 0x0000008385837221 */ /* 0x000fc20000000000 */
[----:B------:R-:W-:-:S02]  /*f9e0*/  FADD R0, R129, R0 ;  /* 0x0000000081007221 */ /* 0x000fc40000000000 */
[----:B0-----:R-:W3:Y:S04]  /*f9f0*/  LDL.LU R126, [R1+0x4cc] ;  /* 0x0004cc00017e7983 */ /* 0x001ee80000300800 */
[----:B------:R-:W3:Y:S04]  /*fa00*/  LDL.LU R127, [R1+0x4c8] ;  /* 0x0004c800017f7983 */ /* 0x000ee80000300800 */
[----:B------:R-:W-:Y:S04]  /*fa10*/  STL [R1+0x20c], R150 ;  /* 0x00020c9601007387 */ /* 0x000fe80000100800 */
[----:B------:R-:W-:Y:S04]  /*fa20*/  STL [R1+0x210], R146 ;  /* 0x0002109201007387 */ /* 0x000fe80000100800 */
[----:B------:R-:W-:Y:S04]  /*fa30*/  STL [R1+0x214], R143 ;  /* 0x0002148f01007387 */ /* 0x000fe80000100800 */
[----:B------:R-:W-:Y:S04]  /*fa40*/  STL [R1+0x218], R141 ;  /* 0x0002188d01007387 */ /* 0x000fe80000100800 */
[----:B------:R-:W-:Y:S04]  /*fa50*/  STL [R1+0x21c], R139 ;  /* 0x00021c8b01007387 */ /* 0x000fe80000100800 */
[----:B------:R-:W-:Y:S04]  /*fa60*/  STL [R1+0x220], R137 ;  /* 0x0002208901007387 */ /* 0x000fe80000100800 */
[----:B------:R-:W2:Y:S04]  /*fa70*/  LDL.LU R129, [R1+0x230] ;  /* 0x0002300001817983 */ /* 0x000ea80000300800 */
[----:B------:R-:W-:Y:S04]  /*fa80*/  STL [R1+0x224], R135 ;  /* 0x0002248701007387 */ /* 0x000fe80000100800 */
[----:B------:R0:W-:Y:S04]  /*fa90*/  STL [R1+0x228], R131 ;  /* 0x0002288301007387 */ /* 0x0001e80000100800 */
[----:B0-----:R-:W4:Y:S04]  /*faa0*/  LDL.LU R131, [R1+0x234] ;  /* 0x0002340001837983 */ /* 0x001f280000300800 */
[----:B------:R-:W3:Y:S04]  /*fab0*/  LDL.LU R133, [R1+0x238] ;  /* 0x0002380001857983 */ /* 0x000ee80000300800 */
[----:B------:R0:W-:Y:S04]  /*fac0*/  STL [R1+0x22c], R0 ;  /* 0x00022c0001007387 */ /* 0x0001e80000100800 */
        /* <DEDUP_REMOVED lines=13> */
[----:B0-----:R-:W3:Y:S01]  /*fba0*/  LDL.LU R0, [R1+0x270] ;  /* 0x0002700001007983 */ /* 0x001ee20000300800 */
[----:B--2---:R-:W-:-:S03]  /*fbb0*/  FADD R129, R128, R129 ;  /* 0x0000008180817221 */ /* 0x004fc60000000000 */
[----:B------:R-:W2:Y:S04]  /*fbc0*/  LDL.LU R128, [R1+0x4c4] ;  /* 0x0004c40001807983 */ /* 0x000ea80000300800 */
[----:B------:R0:W-:Y:S04]  /*fbd0*/  STL [R1+0x230], R129 ;  /* 0x0002308101007387 */ /* 0x0001e80000100800 */
[----:B0-----:R-:W2:Y:S01]  /*fbe0*/  LDL.LU R129, [R1+0x4c0] ;  /* 0x0004c00001817983 */ /* 0x001ea20000300800 */
[----:B----4-:R-:W-:-:S03]  /*fbf0*/  FADD R131, R130, R131 ;  /* 0x0000008382837221 */ /* 0x010fc60000000000 */
[----:B------:R-:W4:Y:S01]  /*fc00*/  LDL.LU R130, [R1+0x4bc] ;  /* 0x0004bc0001827983 */ /* 0x000f220000300800 */
[----:B---3--:R-:W-:-:S03]  /*fc10*/  FADD R133, R132, R133 ;  /* 0x0000008584857221 */ /* 0x008fc60000000000 */
[----:B------:R0:W-:Y:S01]  /*fc20*/  STL [R1+0x234], R131 ;  /* 0x0002348301007387 */ /* 0x0001e20000100800 */
[----:B------:R-:W-:-:S03]  /*fc30*/  FADD R135, R134, R135 ;  /* 0x0000008786877221 */ /* 0x000fc60000000000 */
[----:B0-----:R-:W3:Y:S01]  /*fc40*/  LDL.LU R131, [R1+0x4b8] ;  /* 0x0004b80001837983 */ /* 0x001ee20000300800 */
[----:B------:R-:W-:-:S03]  /*fc50*/  FADD R150, R151, R150 ;  /* 0x0000009697967221 */ /* 0x000fc60000000000 */
[----:B------:R-:W3:Y:S01]  /*fc60*/  LDL.LU R132, [R1+0x4b4] ;  /* 0x0004b40001847983 */ /* 0x000ee20000300800 */
[----:B------:R-:W-:-:S03]  /*fc70*/  FADD R148, R149, R148 ;  /* 0x0000009495947221 */ /* 0x000fc60000000000 */
[----:B------:R0:W-:Y:S01]  /*fc80*/  STL [R1+0x238], R133 ;  /* 0x0002388501007387 */ /* 0x0001e20000100800 */
[----:B------:R-:W-:-:S01]  /*fc90*/  FADD R146, R147, R146 ;  /* 0x0000009293927221 */ /* 0x000fc20000000000 */
[----:B------:R-:W-:Y:S02]  /*fca0*/  FADD R144, R145, R144 ;  /* 0x0000009091907221 */ /* 0x000fe40000000000 */
[----:B0-----:R-:W3:Y:S01]  /*fcb0*/  LDL.LU R133, [R1+0x4b0] ;  /* 0x0004b00001857983 */ /* 0x001ee20000300800 */
[----:B------:R-:W-:-:S03]  /*fcc0*/  FADD R143, R24, R143 ;  /* 0x0000008f188f7221 */ /* 0x000fc60000000000 */
[----:B------:R-:W3:Y:S01]  /*fcd0*/  LDL.LU R134, [R1+0x4ac] ;  /* 0x0004ac0001867983 */ /* 0x000ee20000300800 */
[----:B------:R-:W-:-:S03]  /*fce0*/  FADD R142, R25, R142 ;  /* 0x0000008e198e7221 */ /* 0x000fc60000000000 */
[----:B------:R0:W-:Y:S01]  /*fcf0*/  STL [R1+0x23c], R135 ;  /* 0x00023c8701007387 */ /* 0x0001e20000100800 */
[----:B------:R-:W-:-:S01]  /*fd00*/  FADD R141, R26, R141 ;  /* 0x0000008d1a8d7221 */ /* 0x000fc20000000000 */
[----:B------:R-:W-:Y:S01]  /*fd10*/  FADD R140, R27, R140 ;  /* 0x0000008c1b8c7221 */ /* 0x000fe20000000000 */
[----:B------:R-:W-:-:S01]  /*fd20*/  FADD R139, R28, R139 ;  /* 0x0000008b1c8b7221 */ /* 0x000fc20000000000 */
[----:B0-----:R-:W3:Y:S01]  /*fd30*/  LDL.LU R135, [R1+0x4a8] ;  /* 0x0004a80001877983 */ /* 0x001ee20000300800 */
[----:B------:R-:W-:-:S03]  /*fd40*/  FADD R138, R29, R138 ;  /* 0x0000008a1d8a7221 */ /* 0x000fc60000000000 */
[----:B------:R0:W-:Y:S01]  /*fd50*/  STL [R1+0x240], R150 ;  /* 0x0002409601007387 */ /* 0x0001e20000100800 */
[----:B------:R-:W-:-:S03]  /*fd60*/  FADD R137, R30, R137 ;  /* 0x000000891e897221 */ /* 0x000fc60000000000 */
[----:B------:R1:W-:Y:S01]  /*fd70*/  STL [R1+0x244], R148 ;  /* 0x0002449401007387 */ /* 0x0003e20000100800 */
[----:B------:R-:W-:-:S03]  /*fd80*/  FADD R136, R31, R136 ;  /* 0x000000881f887221 */ /* 0x000fc60000000000 */
[----:B------:R1:W-:Y:S01]  /*fd90*/  STL [R1+0x248], R146 ;  /* 0x0002489201007387 */ /* 0x0003e20000100800 */
[----:B------:R-:W-:-:S03]  /*fda0*/  FADD R0, R32, R0 ;  /* 0x0000000020007221 */ /* 0x000fc60000000000 */
[----:B------:R1:W-:Y:S04]  /*fdb0*/  STL [R1+0x24c], R144 ;  /* 0x00024c9001007387 */ /* 0x0003e80000100800 */
[----:B------:R1:W-:Y:S04]  /*fdc0*/  STL [R1+0x250], R143 ;  /* 0x0002508f01007387 */ /* 0x0003e80000100800 */
[----:B------:R1:W-:Y:S04]  /*fdd0*/  STL [R1+0x254], R142 ;  /* 0x0002548e01007387 */ /* 0x0003e80000100800 */
[----:B------:R1:W-:Y:S04]  /*fde0*/  STL [R1+0x258], R141 ;  /* 0x0002588d01007387 */ /* 0x0003e80000100800 */
[----:B------:R1:W-:Y:S04]  /*fdf0*/  STL [R1+0x25c], R140 ;  /* 0x00025c8c01007387 */ /* 0x0003e80000100800 */
[----:B------:R1:W-:Y:S04]  /*fe00*/  STL [R1+0x260], R139 ;  /* 0x0002608b01007387 */ /* 0x0003e80000100800 */
[----:B------:R1:W-:Y:S04]  /*fe10*/  STL [R1+0x264], R138 ;  /* 0x0002648a01007387 */ /* 0x0003e80000100800 */
[----:B------:R-:W2:Y:S04]  /*fe20*/  LDL.LU R151, [R1+0x274] ;  /* 0x0002740001977983 */ /* 0x000ea80000300800 */
[----:B------:R1:W-:Y:S04]  /*fe30*/  STL [R1+0x268], R137 ;  /* 0x0002688901007387 */ /* 0x0003e80000100800 */
[----:B0-----:R-:W4:Y:S04]  /*fe40*/  LDL.LU R150, [R1+0x278] ;  /* 0x0002780001967983 */ /* 0x001f280000300800 */
[----:B------:R0:W-:Y:S04]  /*fe50*/  STL [R1+0x26c], R136 ;  /* 0x00026c8801007387 */ /* 0x0001e80000100800 */
[----:B------:R-:W3:Y:S04]  /*fe60*/  LDL.LU R149, [R1+0x27c] ;  /* 0x00027c0001957983 */ /* 0x000ee80000300800 */
[----:B------:R0:W-:Y:S04]  /*fe70*/  STL [R1+0x270], R0 ;  /* 0x0002700001007387 */ /* 0x0001e80000100800 */
[----:B-1----:R-:W3:Y:S04]  /*fe80*/  LDL.LU R148, [R1+0x280] ;  /* 0x0002800001947983 */ /* 0x002ee80000300800 */
        /* <DEDUP_REMOVED lines=11> */
[----:B0-----:R-:W3:Y:S04]  /*ff40*/  LDL.LU R136, [R1+0x2b0] ;  /* 0x0002b00001887983 */ /* 0x001ee80000300800 */
[----:B------:R-:W3:Y:S01]  /*ff50*/  LDL.LU R0, [R1+0x2b4] ;  /* 0x0002b40001007983 */ /* 0x000ee20000300800 */
[----:B--2---:R-:W-:-:S05]  /*ff60*/  FADD R151, R33, R151 ;  /* 0x0000009721977221 */ /* 0x004fca0000000000 */
[----:B------:R0:W-:Y:S01]  /*ff70*/  STL [R1+0x274], R151 ;  /* 0x0002749701007387 */ /* 0x0001e20000100800 */
[----:B----4-:R-:W-:-:S05]  /*ff80*/  FADD R150, R34, R150 ;  /* 0x0000009622967221 */ /* 0x010fca0000000000 */
[----:B------:R1:W-:Y:S01]  /*ff90*/  STL [R1+0x278], R150 ;  /* 0x0002789601007387 */ /* 0x0003e20000100800 */
[----:B---3--:R-:W-:-:S05]  /*ffa0*/  FADD R149, R35, R149 ;  /* 0x0000009523957221 */ /* 0x008fca0000000000 */
[----:B------:R2:W-:Y:S01]  /*ffb0*/  STL [R1+0x27c], R149 ;  /* 0x00027c9501007387 */ /* 0x0005e20000100800 */
[----:B------:R-:W-:-:S01]  /*ffc0*/  FADD R148, R36, R148 ;  /* 0x0000009424947221 */ /* 0x000fc20000000000 */
[----:B------:R-:W-:-:S04]  /*ffd0*/  FADD R147, R37, R147 ;  /* 0x0000009325937221 */ /* 0x000fc80000000000 */
[----:B------:R3:W-:Y:S01]  /*ffe0*/  STL [R1+0x280], R148 ;  /* 0x0002809401007387 */ /* 0x0007e20000100800 */
[----:B------:R-:W-:-:S03]  /*fff0*/  FADD R146, R38, R146 ;  /* 0x0000009226927221 */ /* 0x000fc60000000000 */
        /* <DEDUP_REMOVED lines=20> */
[----:B0-----:R-:W4:Y:S01]  /*10140*/  LDL.LU R151, [R1+0x2b8] ;  /* 0x0002b80001977983 */ /* 0x001f220000300800 */
[----:B------:R-:W-:-:S03]  /*10150*/  FADD R0, R49, R0 ;  /* 0x0000000031007221 */ /* 0x000fc60000000000 */
[----:B------:R0:W-:Y:S04]  /*10160*/  STL [R1+0x2ac], R137 ;  /* 0x0002ac8901007387 */ /* 0x0001e80000100800 */
[----:B-1----:R-:W4:Y:S04]  /*10170*/  LDL.LU R150, [R1+0x2bc] ;  /* 0x0002bc0001967983 */ /* 0x002f280000300800 */
[----:B------:R1:W-:Y:S04]  /*10180*/  STL [R1+0x2b0], R136 ;  /* 0x0002b08801007387 */ /* 0x0003e80000100800 */
[----:B--2---:R-:W2:Y:S04]  /*10190*/  LDL.LU R149, [R1+0x2c0] ;  /* 0x0002c00001957983 */ /* 0x004ea80000300800 */
[----:B------:R1:W-:Y:S04]  /*101a0*/  STL [R1+0x2b4], R0 ;  /* 0x0002b40001007387 */ /* 0x0003e80000100800 */
[----:B---3--:R-:W3:Y:S04]  /*101b0*/  LDL.LU R148, [R1+0x2c4] ;  /* 0x0002c40001947983 */ /* 0x008ee80000300800 */
[----:B----4-:R-:W4:Y:S04]  /*101c0*/  LDL.LU R147, [R1+0x2c8] ;  /* 0x0002c80001937983 */ /* 0x010f280000300800 */
[----:B------:R-:W4:Y:S04]  /*101d0*/  LDL.LU R146, [R1+0x2cc] ;  /* 0x0002cc0001927983 */ /* 0x000f280000300800 */
        /* <DEDUP_REMOVED lines=8> */
[----:B0-----:R-:W4:Y:S04]  /*10260*/  LDL.LU R137, [R1+0x2f0] ;  /* 0x0002f00001897983 */ /* 0x001f280000300800 */
[----:B-1----:R-:W4:Y:S04]  /*10270*/  LDL.LU R136, [R1+0x2f4] ;  /* 0x0002f40001887983 */ /* 0x002f280000300800 */
[----:B------:R-:W4:Y:S01]  /*10280*/  LDL.LU R0, [R1+0x2f8] ;  /* 0x0002f80001007983 */ /* 0x000f220000300800 */
[----:B------:R-:W-:-:S01]  /*10290*/  FADD R151, R50, R151 ;  /* 0x0000009732977221 */ /* 0x000fc20000000000 */
[----:B------:R-:W-:-:S04]  /*102a0*/  FADD R150, R51, R150 ;  /* 0x0000009633967221 */ /* 0x000fc80000000000 */
[----:B------:R0:W-:Y:S01]  /*102b0*/  STL [R1+0x2b8], R151 ;  /* 0x0002b89701007387 */ /* 0x0001e20000100800 */
[----:B--2---:R-:W-:-:S03]  /*102c0*/  FADD R149, R52, R149 ;  /* 0x0000009534957221 */ /* 0x004fc60000000000 */
[----:B------:R1:W-:Y:S01]  /*102d0*/  STL [R1+0x2bc], R150 ;  /* 0x0002bc9601007387 */ /* 0x0003e20000100800 */
[----:B---3--:R-:W-:-:S03]  /*102e0*/  FADD R148, R53, R148 ;  /* 0x0000009435947221 */ /* 0x008fc60000000000 */
[----:B------:R2:W-:Y:S01]  /*102f0*/  STL [R1+0x2c0], R149 ;  /* 0x0002c09501007387 */ /* 0x0005e20000100800 */
[----:B----4-:R-:W-:-:S03]  /*10300*/  FADD R147, R54, R147 ;  /* 0x0000009336937221 */ /* 0x010fc60000000000 */
        /* <DEDUP_REMOVED lines=198> */
[----:B------:R-:W-:Y:S01]  /*10f70*/  STL [R1+0x3c8], R151 ;  /* 0x0003c89701007387 */ /* 0x000fe20000100800 */
[----:B--2---:R-:W-:-:S03]  /*10f80*/  FADD R149, R120, R149 ;  /* 0x0000009578957221 */ /* 0x004fc60000000000 */
[----:B------:R-:W-:Y:S01]  /*10f90*/  STL [R1+0x3cc], R150 ;  /* 0x0003cc9601007387 */ /* 0x000fe20000100800 */
[----:B---3--:R-:W-:-:S03]  /*10fa0*/  FADD R148, R121, R148 ;  /* 0x0000009479947221 */ /* 0x008fc60000000000 */
[----:B------:R-:W-:Y:S01]  /*10fb0*/  STL [R1+0x3d0], R149 ;  /* 0x0003d09501007387 */ /* 0x000fe20000100800 */
[----:B----4-:R-:W-:-:S03]  /*10fc0*/  FADD R147, R122, R147 ;  /* 0x000000937a937221 */ /* 0x010fc60000000000 */
[----:B------:R-:W-:Y:S01]  /*10fd0*/  STL [R1+0x3d4], R148 ;  /* 0x0003d49401007387 */ /* 0x000fe20000100800 */
[----:B------:R-:W-:-:S03]  /*10fe0*/  FADD R146, R123, R146 ;  /* 0x000000927b927221 */ /* 0x000fc60000000000 */
        /* <DEDUP_REMOVED lines=17> */
[----:B------:R-:W-:-:S01]  /*11100*/  FADD R137, R132, R137 ;  /* 0x0000008984897221 */ /* 0x000fc20000000000 */
[----:B------:R-:W-:Y:S02]  /*11110*/  FADD R136, R133, R136 ;  /* 0x0000008885887221 */ /* 0x000fe40000000000 */
[----:B------:R-:W-:Y:S04]  /*11120*/  STL [R1+0x3fc], R138 ;  /* 0x0003fc8a01007387 */ /* 0x000fe80000100800 */
[----:B------:R0:W-:Y:S04]  /*11130*/  STL [R1+0x404], R136 ;  /* 0x0004048801007387 */ /* 0x0001e80000100800 */
[----:B------:R1:W-:Y:S04]  /*11140*/  STL [R1+0x400], R137 ;  /* 0x0004008901007387 */ /* 0x0003e80000100800 */
[----:B0-----:R-:W2:Y:S01]  /*11150*/  LDL.LU R136, [R1+0x40c] ;  /* 0x00040c0001887983 */ /* 0x001ea20000300800 */
[----:B------:R-:W-:-:S03]  /*11160*/  FADD R0, R134, R0 ;  /* 0x0000000086007221 */ /* 0x000fc60000000000 */
[----:B-1----:R-:W3:Y:S04]  /*11170*/  LDL.LU R137, [R1+0x410] ;  /* 0x0004100001897983 */ /* 0x002ee80000300800 */
[----:B------:R-:W4:Y:S04]  /*11180*/  LDL.LU R138, [R1+0x414] ;  /* 0x00041400018a7983 */ /* 0x000f280000300800 */
[----:B------:R0:W-:Y:S04]  /*11190*/  STL [R1+0x408], R0 ;  /* 0x0004080001007387 */ /* 0x0001e80000100800 */
        /* <DEDUP_REMOVED lines=13> */
[----:B0-----:R-:W4:Y:S01]  /*11270*/  LDL.LU R0, [R1+0x44c] ;  /* 0x00044c0001007983 */ /* 0x001f220000300800 */
[----:B--2---:R-:W-:-:S05]  /*11280*/  FADD R136, R135, R136 ;  /* 0x0000008887887221 */ /* 0x004fca0000000000 */
[----:B------:R0:W-:Y:S04]  /*11290*/  STL [R1+0x40c], R136 ;  /* 0x00040c8801007387 */ /* 0x0001e80000100800 */
[----:B0-----:R-:W3:Y:S02]  /*112a0*/  LDL.LU R136, [R1+0x4a4] ;  /* 0x0004a40001887983 */ /* 0x001ee40000300800 */
[----:B---3--:R-:W-:-:S05]  /*112b0*/  FADD R137, R136, R137 ;  /* 0x0000008988897221 */ /* 0x008fca0000000000 */
[----:B------:R0:W-:Y:S04]  /*112c0*/  STL [R1+0x410], R137 ;  /* 0x0004108901007387 */ /* 0x0001e80000100800 */
[----:B0-----:R-:W4:Y:S02]  /*112d0*/  LDL.LU R137, [R1+0x4a0] ;  /* 0x0004a00001897983 */ /* 0x001f240000300800 */
[----:B----4-:R-:W-:-:S05]  /*112e0*/  FADD R138, R137, R138 ;  /* 0x0000008a898a7221 */ /* 0x010fca0000000000 */
[----:B------:R0:W-:Y:S04]  /*112f0*/  STL [R1+0x414], R138 ;  /* 0x0004148a01007387 */ /* 0x0001e80000100800 */
[----:B0-----:R-:W2:Y:S02]  /*11300*/  LDL.LU R138, [R1+0x49c] ;  /* 0x00049c00018a7983 */ /* 0x001ea40000300800 */
[----:B--2---:R-:W-:-:S05]  /*11310*/  FADD R139, R138, R139 ;  /* 0x0000008b8a8b7221 */ /* 0x004fca0000000000 */
        /* <DEDUP_REMOVED lines=37> */
[----:B0-----:R-:W2:Y:S01]  /*11570*/  LDL.LU R151, [R1+0x468] ;  /* 0x0004680001977983 */ /* 0x001ea20000300800 */
[----:B------:R-:W-:Y:S01]  /*11580*/  UMOV UR6, URZ ;  /* 0x0000003f00067c82 */ /* 0x000fe20008000000 */
[----:B--2---:R-:W-:-:S05]  /*11590*/  FADD R0, R0, R151 ;  /* 0x0000009700007221 */ /* 0x004fca0000000000 */
[----:B------:R0:W-:Y:S02]  /*115a0*/  STL [R1+0x44c], R0 ;  /* 0x00044c0001007387 */ /* 0x0001e40000100800 */
.L_x_24:
[----:B------:R-:W-:Y:S05]  /*115b0*/  @!P1 BRA `(.L_x_25) ;  /* 0x0000000000049947 */ /* 0x000fea0003800000 */
[----:B------:R-:W-:Y:S01]  /*115c0*/  BPT.TRAP 0x1 ;  /* 0x000000040000795c */ /* 0x000fe20000300000 */
.L_x_25:
[----:B------:R-:W-:Y:S02]  /*115d0*/  UISETP.GT.U32.AND UP0, UPT, UR13, 0x1, UPT ;  /* 0x000000010d00788c */ /* 0x000fe4000bf04070 */
[----:B------:R-:W-:-:S04]  /*115e0*/  ULEA UR8, UR25, UR12, 0x3 ;  /* 0x0000000c19087291 */ /* 0x000fc8000f8e183f */
[----:B------:R-:W-:Y:S01]  /*115f0*/  UIADD3 UR8, UR8, 0x18, URZ ;  /* 0x0000001808087890 */ /* 0x000fe2000fffe03f */
[----:B------:R-:W-:-:S03]  /*11600*/  PLOP3.LUT P0, PT, PT, PT, UP0, 0x80, 0x0 ;  /* 0x000000000000781c */ /* 0x000fc60003f0f008 */
[----:B------:R-:W-:-:S09]  /*11610*/  UPRMT UR8, URZ, 0x654, UR8 ;  /* 0x000006543f087896 */ /* 0x000fd20008000008 */
[----:B------:R-:W-:Y:S01]  /*11620*/  SYNCS.ARRIVE.TRANS64.RED.A1T0 RZ, [UR8], RZ ;  /* 0x000000ffffff79a7 */ /* 0x000fe20008100408 */
[----:B------:R-:W-:Y:S05]  /*11630*/  @P0 BRA `(.L_x_26) ;  /* 0x0000000000040947 */ /* 0x000fea0003800000 */
[----:B------:R-:W-:Y:S01]  /*11640*/  BPT.TRAP 0x1 ;  /* 0x000000040000795c */ /* 0x000fe20000300000 */
.L_x_26:
[----:B------:R-:W-:Y:S02]  /*11650*/  UISETP.GT.AND UP2, UPT, UR26, 0x1, UPT ;  /* 0x000000011a00788c */ /* 0x000fe4000bf44270 */
[----:B------:R-:W-:Y:S02]  /*11660*/  UIADD3 UR23, UR23, 0x1, URZ ;  /* 0x0000000117177890 */ /* 0x000fe4000fffe03f */
[----:B------:R-:W-:Y:S02]  /*11670*/  UIADD3 UR25, UR25, 0x1, URZ ;  /* 0x0000000119197890 */ /* 0x000fe4000fffe03f */
[----:B------:R-:W-:Y:S01]  /*11680*/  PLOP3.LUT P0, PT, PT, PT, UP2, 0x80, 0x0 ;  /* 0x000000000000781c */ /* 0x000fe20003f0f028 */
[----:B------:R-:W-:Y:S02]  /*11690*/  UISETP.NE.AND UP0, UPT, UR23, 0x3, UPT ;  /* 0x000000031700788c */ /* 0x000fe4000bf05270 */
[----:B------:R-:W-:Y:S02]  /*116a0*/  UIADD3 UR16, UR26, -0x1, URZ ;  /* 0xffffffff1a107890 */ /* 0x000fe4000fffe03f */
[----:B------:R-:W-:-:S02]  /*116b0*/  USEL UR8, URZ, 0x1, UP0 ;  /* 0x000000013f087887 */ /* 0x000fc40008000000 */
[----:B------:R-:W-:Y:S02]  /*116c0*/  UISETP.NE.AND UP1, UPT, UR25, 0x3, UPT ;  /* 0x000000031900788c */ /* 0x000fe4000bf25270 */
[----:B------:R-:W-:Y:S02]  /*116d0*/  ULOP3.LUT UR24, UR24, UR8, URZ, 0x3c, !UPT ;  /* 0x0000000818187292 */ /* 0x000fe4000f8e3c3f */
[----:B------:R-:W-:Y:S02]  /*116e0*/  USEL UR23, UR23, URZ, UP0 ;  /* 0x0000003f17177287 */ /* 0x000fe40008000000 */
[----:B------:R-:W-:Y:S01]  /*116f0*/  USEL UR25, UR25, URZ, UP1 ;  /* 0x0000003f19197287 */ /* 0x000fe20008800000 */
[----:B------:R-:W-:Y:S01]  /*11700*/  UMOV UR8, 0x1 ;  /* 0x0000000100087882 */ /* 0x000fe20000000000 */
[----:B------:R-:W-:Y:S01]  /*11710*/  UMOV UR26, UR16 ;  /* 0x00000010001a7c82 */ /* 0x000fe20008000000 */
[----:B------:R-:W-:Y:S09]  /*11720*/  @P0 BRA `(.L_x_27) ;  /* 0xffffff7400840947 */ /* 0x000ff2000383ffff */
.L_x_19:
[----:B------:R-:W-:-:S04]  /*11730*/  UISETP.NE.AND UP0, UPT, UR6, URZ, UPT ;  /* 0x0000003f0600728c */ /* 0x000fc8000bf05270 */
[----:B------:R-:W-:-:S06]  /*11740*/  USEL UR6, URZ, 0x1, !UP0 ;  /* 0x000000013f067887 */ /* 0x000fcc000c000000 */
[----:B------:R-:W-:-:S13]  /*11750*/  ISETP.NE.AND P0, PT, RZ, UR6, PT ;  /* 0x00000006ff007c0c */ /* 0x000fda000bf05270 */
[----:B------:R-:W-:Y:S05]  /*11760*/  @!P0 BRA `(.L_x_28) ;  /* 0x0000003800188947 */ /* 0x000fea0003800000 */
[----:B------:R1:W-:Y:S04]  /*11770*/  STL [R1+0x620], R41 ;  /* 0x0006202901007387 */ /* 0x0003e80000100800 */
[----:B-1----:R-:W3:Y:S04]  /*11780*/  LDL.LU R41, [R1] ;  /* 0x0000000001297983 */ /* 0x002ee80000300800 */
[----:B------:R1:W-:Y:S04]  /*11790*/  STL [R1+0x61c], R42 ;  /* 0x00061c2a01007387 */ /* 0x0003e80000100800 */
[----:B-1----:R-:W4:Y:S04]  /*117a0*/  LDL.LU R42, [R1+0x4] ;  /* 0x00000400012a7983 */ /* 0x002f280000300800 */
[----:B------:R1:W-:Y:S04]  /*117b0*/  STL [R1+0x618], R43 ;  /* 0x0006182b01007387 */ /* 0x0003e80000100800 */
[----:B-1----:R-:W2:Y:S04]  /*117c0*/  LDL.LU R43, [R1+0x8] ;  /* 0x00000800012b7983 */ /* 0x002ea80000300800 */
        /* <DEDUP_REMOVED lines=146> */
[----:B0-----:R-:W2:Y:S04]  /*120f0*/  LDL.LU R0, [R1+0x204] ;  /* 0x0002040001007983 */ /* 0x001ea80000300800 */
[----:B------:R0:W-:Y:S04]  /*12100*/  STL [R1+0x4f0], R117 ;  /* 0x0004f07501007387 */ /* 0x0001e80000100800 */
        /* <DEDUP_REMOVED lines=68> */
[----:B0-----:R-:W2:Y:S01]  /*12550*/  LDL.LU R151, [R1+0x130] ;  /* 0x0001300001977983 */ /* 0x001ea20000300800 */
[----:B---3-5:R-:W-:Y:S01]  /*12560*/  FADD R2, R41, R2 ;  /* 0x0000000229027221 */ /* 0x028fe20000000000 */
[----:B----4-:R-:W-:Y:S01]  /*12570*/  FADD R3, R42, R3 ;  /* 0x000000032a037221 */ /* 0x010fe20000000000 */
[----:B--2---:R-:W-:Y:S01]  /*12580*/  FADD R4, R43, R4 ;  /* 0x000000042b047221 */ /* 0x004fe20000000000 */
[----:B------:R-:W2:Y:S01]  /*12590*/  LDL.LU R41, [R1+0x620] ;  /* 0x0006200001297983 */ /* 0x000ea20000300800 */
[----:B------:R-:W-:Y:S01]  /*125a0*/  FADD R5, R44, R5 ;  /* 0x000000052c057221 */ /* 0x000fe20000000000 */
[----:B------:R-:W-:-:S02]  /*125b0*/  FADD R6, R45, R6 ;  /* 0x000000062d067221 */ /* 0x000fc40000000000 */
[----:B------:R-:W3:Y:S01]  /*125c0*/  LDL.LU R42, [R1+0x61c] ;  /* 0x00061c00012a7983 */ /* 0x000ee20000300800 */
[----:B------:R-:W-:-:S03]  /*125d0*/  FADD R7, R46, R7 ;  /* 0x000000072e077221 */ /* 0x000fc60000000000 */
[----:B------:R-:W4:Y:S01]  /*125e0*/  LDL.LU R43, [R1+0x618] ;  /* 0x00061800012b7983 */ /* 0x000f220000300800 */
[----:B------:R-:W-:-:S03]  /*125f0*/  FADD R8, R47, R8 ;  /* 0x000000082f087221 */ /* 0x000fc60000000000 */
[----:B------:R-:W2:Y:S01]  /*12600*/  LDL.LU R44, [R1+0x614] ;  /* 0x00061400012c7983 */ /* 0x000ea20000300800 */
[----:B------:R-:W-:-:S03]  /*12610*/  FADD R9, R48, R9 ;  /* 0x0000000930097221 */ /* 0x000fc60000000000 */
        /* <DEDUP_REMOVED lines=133> */
[----:B------:R-:W-:Y:S01]  /*12e70*/  FADD R204, R115, R204 ;  /* 0x000000cc73cc7221 */ /* 0x000fe20000000000 */
[----:B------:R-:W-:Y:S02]  /*12e80*/  FADD R118, R119, R118 ;  /* 0x0000007677767221 */ /* 0x000fe40000000000 */
[----:B------:R-:W2:Y:S01]  /*12e90*/  LDL.LU R112, [R1+0x504] ;  /* 0x0005040001707983 */ /* 0x000ea20000300800 */
[----:B------:R-:W-:-:S03]  /*12ea0*/  FADD R205, R116, R205 ;  /* 0x000000cd74cd7221 */ /* 0x000fc60000000000 */
[----:B------:R-:W2:Y:S01]  /*12eb0*/  LDL.LU R113, [R1+0x500] ;  /* 0x0005000001717983 */ /* 0x000ea20000300800 */
[----:B------:R-:W-:-:S03]  /*12ec0*/  FADD R0, R117, R0 ;  /* 0x0000000075007221 */ /* 0x000fc60000000000 */
[----:B------:R-:W2:Y:S01]  /*12ed0*/  LDL.LU R114, [R1+0x4fc] ;  /* 0x0004fc0001727983 */ /* 0x000ea20000300800 */
[----:B------:R-:W-:-:S03]  /*12ee0*/  FADD R208, R149, R208 ;  /* 0x000000d095d07221 */ /* 0x000fc60000000000 */
[----:B------:R-:W2:Y:S04]  /*12ef0*/  LDL.LU R115, [R1+0x4f8] ;  /* 0x0004f80001737983 */ /* 0x000ea80000300800 */
[----:B------:R-:W2:Y:S01]  /*12f00*/  LDL.LU R116, [R1+0x4f4] ;  /* 0x0004f40001747983 */ /* 0x000ea20000300800 */
[----:B------:R-:W-:Y:S01]  /*12f10*/  FADD R207, R150, R207 ;  /* 0x000000cf96cf7221 */ /* 0x000fe20000000000 */
[----:B------:R-:W-:Y:S01]  /*12f20*/  FADD R206, R151, R206 ;  /* 0x000000ce97ce7221 */ /* 0x000fe20000000000 */
[----:B------:R-:W-:Y:S01]  /*12f30*/  FADD R237, R120, R237 ;  /* 0x000000ed78ed7221 */ /* 0x000fe20000000000 */
[----:B------:R-:W3:Y:S01]  /*12f40*/  LDL.LU R117, [R1+0x1b8] ;  /* 0x0001b80001757983 */ /* 0x000ee20000300800 */
[----:B------:R-:W-:Y:S01]  /*12f50*/  FADD R236, R121, R236 ;  /* 0x000000ec79ec7221 */ /* 0x000fe20000000000 */
[----:B------:R-:W-:Y:S01]  /*12f60*/  FADD R235, R122, R235 ;  /* 0x000000eb7aeb7221 */ /* 0x000fe20000000000 */
[----:B------:R-:W-:Y:S01]  /*12f70*/  FADD R234, R123, R234 ;  /* 0x000000ea7bea7221 */ /* 0x000fe20000000000 */
[----:B------:R-:W3:Y:S01]  /*12f80*/  LDL.LU R149, [R1+0x208] ;  /* 0x0002080001957983 */ /* 0x000ee20000300800 */
[----:B------:R-:W-:Y:S01]  /*12f90*/  FADD R233, R124, R233 ;  /* 0x000000e97ce97221 */ /* 0x000fe20000000000 */
[----:B------:R-:W-:Y:S01]  /*12fa0*/  FADD R232, R125, R232 ;  /* 0x000000e87de87221 */ /* 0x000fe20000000000 */
[----:B------:R-:W-:Y:S01]  /*12fb0*/  FADD R231, R126, R231 ;  /* 0x000000e77ee77221 */ /* 0x000fe20000000000 */
[----:B------:R0:W-:Y:S01]  /*12fc0*/  STL [R1+0x200], R118 ;  /* 0x0002007601007387 */ /* 0x0001e20000100800 */
[----:B------:R-:W-:Y:S01]  /*12fd0*/  FADD R230, R127, R230 ;  /* 0x000000e67fe67221 */ /* 0x000fe20000000000 */
        /* <DEDUP_REMOVED lines=8> */
[----:B0-----:R-:W4:Y:S01]  /*13060*/  LDL.LU R118, [R1+0x1bc] ;  /* 0x0001bc0001767983 */ /* 0x001f220000300800 */
[----:B------:R-:W-:Y:S01]  /*13070*/  FADD R215, R142, R215 ;  /* 0x000000d78ed77221 */ /* 0x000fe20000000000 */
[----:B------:R-:W-:Y:S01]  /*13080*/  FADD R224, R133, R224 ;  /* 0x000000e085e07221 */ /* 0x000fe20000000000 */
[----:B------:R-:W-:Y:S01]  /*13090*/  FADD R214, R143, R214 ;  /* 0x000000d68fd67221 */ /* 0x000fe20000000000 */
[----:B------:R0:W-:Y:S01]  /*130a0*/  STL [R1+0x204], R0 ;  /* 0x0002040001007387 */ /* 0x0001e20000100800 */
[----:B------:R-:W-:Y:S01]  /*130b0*/  FADD R223, R134, R223 ;  /* 0x000000df86df7221 */ /* 0x000fe20000000000 */
[----:B------:R-:W-:Y:S01]  /*130c0*/  FADD R213, R144, R213 ;  /* 0x000000d590d57221 */ /* 0x000fe20000000000 */
[----:B------:R-:W-:Y:S01]  /*130d0*/  FADD R222, R135, R222 ;  /* 0x000000de87de7221 */ /* 0x000fe20000000000 */
[----:B------:R-:W4:Y:S01]  /*130e0*/  LDL.LU R150, [R1+0x20c] ;  /* 0x00020c0001967983 */ /* 0x000f220000300800 */
[----:B------:R-:W-:Y:S01]  /*130f0*/  FADD R212, R145, R212 ;  /* 0x000000d491d47221 */ /* 0x000fe20000000000 */
[----:B------:R-:W-:Y:S01]  /*13100*/  FADD R221, R136, R221 ;  /* 0x000000dd88dd7221 */ /* 0x000fe20000000000 */
[----:B------:R-:W-:Y:S01]  /*13110*/  FADD R211, R146, R211 ;  /* 0x000000d392d37221 */ /* 0x000fe20000000000 */
[----:B------:R-:W2:Y:S01]  /*13120*/  LDL.LU R119, [R1+0x1c0] ;  /* 0x0001c00001777983 */ /* 0x000ea20000300800 */
[----:B------:R-:W-:Y:S01]  /*13130*/  FADD R220, R137, R220 ;  /* 0x000000dc89dc7221 */ /* 0x000fe20000000000 */
[----:B------:R-:W-:Y:S01]  /*13140*/  FADD R210, R147, R210 ;  /* 0x000000d293d27221 */ /* 0x000fe20000000000 */
[----:B------:R-:W-:Y:S01]  /*13150*/  FADD R219, R138, R219 ;  /* 0x000000db8adb7221 */ /* 0x000fe20000000000 */
[----:B------:R-:W2:Y:S01]  /*13160*/  LDL.LU R151, [R1+0x210] ;  /* 0x0002100001977983 */ /* 0x000ea20000300800 */
[----:B------:R-:W-:-:S03]  /*13170*/  FADD R209, R148, R209 ;  /* 0x000000d194d17221 */ /* 0x000fc60000000000 */
[----:B------:R-:W2:Y:S04]  /*13180*/  LDL.LU R120, [R1+0x1c4] ;  /* 0x0001c40001787983 */ /* 0x000ea80000300800 */
[----:B0-----:R-:W2:Y:S04]  /*13190*/  LDL.LU R0, [R1+0x214] ;  /* 0x0002140001007983 */ /* 0x001ea80000300800 */
        /* <DEDUP_REMOVED lines=28> */
[----:B---3--:R-:W-:-:S03]  /*13360*/  FADD R149, R117, R149 ;  /* 0x0000009575957221 */ /* 0x008fc60000000000 */
[----:B------:R-:W3:Y:S04]  /*13370*/  LDL.LU R117, [R1+0x4f0] ;  /* 0x0004f00001757983 */ /* 0x000ee80000300800 */
[----:B------:R0:W-:Y:S04]  /*13380*/  STL [R1+0x208], R149 ;  /* 0x0002089501007387 */ /* 0x0001e80000100800 */
[----:B0-----:R-:W3:Y:S01]  /*13390*/  LDL.LU R149, [R1+0x250] ;  /* 0x0002500001957983 */ /* 0x001ee20000300800 */
[----:B----4-:R-:W-:-:S03]  /*133a0*/  FADD R150, R118, R150 ;  /* 0x0000009676967221 */ /* 0x010fc60000000000 */
[----:B------:R-:W4:Y:S04]  /*133b0*/  LDL.LU R118, [R1+0x4ec] ;  /* 0x0004ec0001767983 */ /* 0x000f280000300800 */
[----:B------:R0:W-:Y:S01]  /*133c0*/  STL [R1+0x20c], R150 ;  /* 0x00020c9601007387 */ /* 0x0001e20000100800 */
[----:B--2---:R-:W-:-:S03]  /*133d0*/  FADD R151, R119, R151 ;  /* 0x0000009777977221 */ /* 0x004fc60000000000 */
[----:B0-----:R-:W2:Y:S04]  /*133e0*/  LDL.LU R150, [R1+0x254] ;  /* 0x0002540001967983 */ /* 0x001ea80000300800 */
[----:B------:R-:W4:Y:S04]  /*133f0*/  LDL.LU R119, [R1+0x4e8] ;  /* 0x0004e80001777983 */ /* 0x000f280000300800 */
[----:B------:R0:W-:Y:S04]  /*13400*/  STL [R1+0x210], R151 ;  /* 0x0002109701007387 */ /* 0x0001e80000100800 */
[----:B0-----:R-:W4:Y:S01]  /*13410*/  LDL.LU R151, [R1+0x258] ;  /* 0x0002580001977983 */ /* 0x001f220000300800 */
[----:B------:R-:W-:Y:S01]  /*13420*/  FADD R0, R120, R0 ;  /* 0x0000000078007221 */ /* 0x000fe20000000000 */
[----:B------:R-:W-:-:S02]  /*13430*/  FADD R122, R121, R122 ;  /* 0x0000007a797a7221 */ /* 0x000fc40000000000 */
[----:B------:R-:W4:Y:S01]  /*13440*/  LDL.LU R120, [R1+0x4e4] ;  /* 0x0004e40001787983 */ /* 0x000f220000300800 */
[----:B------:R-:W-:-:S03]  /*13450*/  FADD R124, R123, R124 ;  /* 0x0000007c7b7c7221 */ /* 0x000fc60000000000 */
[----:B------:R0:W-:Y:S01]  /*13460*/  STL [R1+0x214], R0 ;  /* 0x0002140001007387 */ /* 0x0001e20000100800 */
[----:B------:R-:W-:-:S03]  /*13470*/  FADD R126, R125, R126 ;  /* 0x0000007e7d7e7221 */ /* 0x000fc60000000000 */
[----:B0-----:R-:W4:Y:S04]  /*13480*/  LDL.LU R0, [R1+0x25c] ;  /* 0x00025c0001007983 */ /* 0x001f280000300800 */
[----:B------:R-:W4:Y:S04]  /*13490*/  LDL.LU R121, [R1+0x4e0] ;  /* 0x0004e00001797983 */ /* 0x000f280000300800 */
[----:B------:R0:W-:Y:S01]  /*134a0*/  STL [R1+0x218], R122 ;  /* 0x0002187a01007387 */ /* 0x0001e20000100800 */
[----:B------:R-:W-:Y:S01]  /*134b0*/  FADD R128, R127, R128 ;  /* 0x000000807f807221 */ /* 0x000fe20000000000 */
[----:B------:R-:W-:-:S02]  /*134c0*/  FADD R139, R129, R139 ;  /* 0x0000008b818b7221 */ /* 0x000fc40000000000 */
[----:B0-----:R-:W4:Y:S04]  /*134d0*/  LDL.LU R122, [R1+0x4dc] ;  /* 0x0004dc00017a7983 */ /* 0x001f280000300800 */
[----:B------:R-:W4:Y:S04]  /*134e0*/  LDL.LU R123, [R1+0x4d8] ;  /* 0x0004d800017b7983 */ /* 0x000f280000300800 */
[----:B------:R0:W-:Y:S01]  /*134f0*/  STL [R1+0x21c], R124 ;  /* 0x00021c7c01007387 */ /* 0x0001e20000100800 */
[----:B------:R-:W-:-:S03]  /*13500*/  FADD R140, R130, R140 ;  /* 0x0000008c828c7221 */ /* 0x000fc60000000000 */
        /* <DEDUP_REMOVED lines=34> */
[----:B------:R0:W-:Y:S04]  /*13730*/  STL [R1+0x240], R145 ;  /* 0x0002409101007387 */ /* 0x0001e80000100800 */
[----:B0-----:R-:W4:Y:S04]  /*13740*/  LDL.LU R145, [R1+0x278] ;  /* 0x0002780001917983 */ /* 0x001f280000300800 */
[----:B------:R-:W4:Y:S04]  /*13750*/  LDL.LU R136, [R1+0x4a4] ;  /* 0x0004a40001887983 */ /* 0x000f280000300800 */
[----:B------:R0:W-:Y:S04]  /*13760*/  STL [R1+0x244], R146 ;  /* 0x0002449201007387 */ /* 0x0001e80000100800 */
[----:B0-----:R-:W4:Y:S04]  /*13770*/  LDL.LU R146, [R1+0x27c] ;  /* 0x00027c0001927983 */ /* 0x001f280000300800 */
[----:B------:R-:W4:Y:S04]  /*13780*/  LDL.LU R137, [R1+0x4a0] ;  /* 0x0004a00001897983 */ /* 0x000f280000300800 */
[----:B------:R0:W-:Y:S04]  /*13790*/  STL [R1+0x248], R147 ;  /* 0x0002489301007387 */ /* 0x0001e80000100800 */
[----:B0-----:R-:W4:Y:S04]  /*137a0*/  LDL.LU R147, [R1+0x280] ;  /* 0x0002800001937983 */ /* 0x001f280000300800 */
[----:B------:R-:W4:Y:S01]  /*137b0*/  LDL.LU R138, [R1+0x49c] ;  /* 0x00049c00018a7983 */ /* 0x000f220000300800 */
[----:B---3--:R-:W-:-:S03]  /*137c0*/  FADD R149, R24, R149 ;  /* 0x0000009518957221 */ /* 0x008fc60000000000 */
[----:B------:R0:W-:Y:S04]  /*137d0*/  STL [R1+0x24c], R148 ;  /* 0x00024c9401007387 */ /* 0x0001e80000100800 */
[----:B0-----:R-:W3:Y:S04]  /*137e0*/  LDL.LU R148, [R1+0x284] ;  /* 0x0002840001947983 */ /* 0x001ee80000300800 */
[----:B------:R0:W-:Y:S01]  /*137f0*/  STL [R1+0x250], R149 ;  /* 0x0002509501007387 */ /* 0x0001e20000100800 */
[----:B--2---:R-:W-:-:S03]  /*13800*/  FADD R150, R25, R150 ;  /* 0x0000009619967221 */ /* 0x004fc60000000000 */
[----:B0-----:R-:W2:Y:S04]  /*13810*/  LDL.LU R149, [R1+0x288] ;  /* 0x0002880001957983 */ /* 0x001ea80000300800 */
[----:B------:R0:W-:Y:S04]  /*13820*/  STL [R1+0x254], R150 ;  /* 0x0002549601007387 */ /* 0x0001e80000100800 */
[----:B0-----:R-:W2:Y:S01]  /*13830*/  LDL.LU R150, [R1+0x28c] ;  /* 0x00028c0001967983 */ /* 0x001ea20000300800 */
[----:B----4-:R-:W-:-:S05]  /*13840*/  FADD R151, R26, R151 ;  /* 0x000000971a977221 */ /* 0x010fca0000000000 */
[----:B------:R0:W-:Y:S04]  /*13850*/  STL [R1+0x258], R151 ;  /* 0x0002589701007387 */ /* 0x0001e80000100800 */
[----:B0-----:R-:W4:Y:S01]  /*13860*/  LDL.LU R151, [R1+0x290] ;  /* 0x0002900001977983 */ /* 0x001f220000300800 */
[----:B------:R-:W-:-:S03]  /*13870*/  FADD R0, R27, R0 ;  /* 0x000000001b007221 */ /* 0x000fc60000000000 */
[----:B------:R-:W4:Y:S04]  /*13880*/  LDL.LU R27, [R1+0x2c8] ;  /* 0x0002c800011b7983 */ /* 0x000f280000300800 */
[----:B------:R-:W4:Y:S04]  /*13890*/  LDL.LU R26, [R1+0x2cc] ;  /* 0x0002cc00011a7983 */ /* 0x000f280000300800 */
[----:B------:R-:W4:Y:S04]  /*138a0*/  LDL.LU R25, [R1+0x2d0] ;  /* 0x0002d00001197983 */ /* 0x000f280000300800 */
[----:B------:R0:W-:Y:S04]  /*138b0*/  STL [R1+0x25c], R0 ;  /* 0x00025c0001007387 */ /* 0x0001e80000100800 */
[----:B------:R-:W4:Y:S04]  /*138c0*/  LDL.LU R24, [R1+0x2d4] ;  /* 0x0002d40001187983 */ /* 0x000f280000300800 */
[----:B0-----:R-:W4:Y:S01]  /*138d0*/  LDL.LU R0, [R1+0x2d8] ;  /* 0x0002d80001007983 */ /* 0x001f220000300800 */
[----:B------:R-:W-:-:S05]  /*138e0*/  FADD R139, R28, R139 ;  /* 0x0000008b1c8b7221 */ /* 0x000fca0000000000 */
[----:B------:R0:W-:Y:S04]  /*138f0*/  STL [R1+0x260], R139 ;  /* 0x0002608b01007387 */ /* 0x0001e80000100800 */
[----:B0-----:R-:W4:Y:S01]  /*13900*/  LDL.LU R139, [R1+0x498] ;  /* 0x00049800018b7983 */ /* 0x001f220000300800 */
[----:B------:R-:W-:-:S03]  /*13910*/  FADD R140, R29, R140 ;  /* 0x0000008c1d8c7221 */ /* 0x000fc60000000000 */
[----:B------:R-:W4:Y:S04]  /*13920*/  LDL.LU R28, [R1+0x2c4] ;  /* 0x0002c400011c7983 */ /* 0x000f280000300800 */
        /* <DEDUP_REMOVED lines=30> */
[----:B---3--:R-:W-:-:S03]  /*13b10*/  FADD R148, R37, R148 ;  /* 0x0000009425947221 */ /* 0x008fc60000000000 */
[----:B------:R-:W3:Y:S04]  /*13b20*/  LDL.LU R36, [R1+0x2a4] ;  /* 0x0002a40001247983 */ /* 0x000ee80000300800 */
[----:B------:R0:W-:Y:S01]  /*13b30*/  STL [R1+0x284], R148 ;  /* 0x0002849401007387 */ /* 0x0001e20000100800 */
[----:B--2---:R-:W-:-:S03]  /*13b40*/  FADD R149, R38, R149 ;  /* 0x0000009526957221 */ /* 0x004fc60000000000 */
[----:B0-----:R-:W2:Y:S04]  /*13b50*/  LDL.LU R148, [R1+0x474] ;  /* 0x0004740001947983 */ /* 0x001ea80000300800 */
[----:B------:R-:W2:Y:S04]  /*13b60*/  LDL.LU R37, [R1+0x2a0] ;  /* 0x0002a00001257983 */ /* 0x000ea80000300800 */
[----:B------:R0:W-:Y:S01]  /*13b70*/  STL [R1+0x288], R149 ;  /* 0x0002889501007387 */ /* 0x0001e20000100800 */
[----:B------:R-:W-:-:S03]  /*13b80*/  FADD R150, R39, R150 ;  /* 0x0000009627967221 */ /* 0x000fc60000000000 */
[----:B0-----:R-:W2:Y:S04]  /*13b90*/  LDL.LU R149, [R1+0x470] ;  /* 0x0004700001957983 */ /* 0x001ea80000300800 */
[----:B------:R-:W2:Y:S04]  /*13ba0*/  LDL.LU R38, [R1+0x29c] ;  /* 0x00029c0001267983 */ /* 0x000ea80000300800 */
[----:B------:R0:W-:Y:S01]  /*13bb0*/  STL [R1+0x28c], R150 ;  /* 0x00028c9601007387 */ /* 0x0001e20000100800 */
[----:B----4-:R-:W-:-:S03]  /*13bc0*/  FADD R151, R40, R151 ;  /* 0x0000009728977221 */ /* 0x010fc60000000000 */
[----:B0-----:R-:W4:Y:S04]  /*13bd0*/  LDL.LU R150, [R1+0x46c] ;  /* 0x00046c0001967983 */ /* 0x001f280000300800 */
[----:B------:R-:W4:Y:S04]  /*13be0*/  LDL.LU R39, [R1+0x298] ;  /* 0x0002980001277983 */ /* 0x000f280000300800 */
[----:B------:R0:W-:Y:S04]  /*13bf0*/  STL [R1+0x290], R151 ;  /* 0x0002909701007387 */ /* 0x0001e80000100800 */
[----:B0-----:R-:W4:Y:S04]  /*13c00*/  LDL.LU R151, [R1+0x468] ;  /* 0x0004680001977983 */ /* 0x001f280000300800 */
[----:B------:R-:W4:Y:S01]  /*13c10*/  LDL.LU R40, [R1+0x294] ;  /* 0x0002940001287983 */ /* 0x000f220000300800 */
        /* <DEDUP_REMOVED lines=13> */
[----:B---3--:R-:W-:Y:S01]  /*13cf0*/  FADD R36, R45, R36 ;  /* 0x000000242d247221 */ /* 0x008fe20000000000 */
[----:B--2---:R-:W-:Y:S01]  /*13d00*/  FADD R37, R44, R37 ;  /* 0x000000252c257221 */ /* 0x004fe20000000000 */
[----:B------:R-:W-:Y:S01]  /*13d10*/  FADD R38, R43, R38 ;  /* 0x000000262b267221 */ /* 0x000fe20000000000 */
[----:B----4-:R-:W-:Y:S01]  /*13d20*/  FADD R39, R42, R39 ;  /* 0x000000272a277221 */ /* 0x010fe20000000000 */
[----:B------:R-:W-:-:S05]  /*13d30*/  FADD R40, R41, R40 ;  /* 0x0000002829287221 */ /* 0x000fca0000000000 */
[----:B------:R0:W-:Y:S04]  /*13d40*/  STL [R1+0x294], R40 ;  /* 0x0002942801007387 */ /* 0x0001e80000100800 */
        /* <DEDUP_REMOVED lines=14> */
[----:B------:R-:W4:Y:S04]  /*13e30*/  LDL.LU R53, [R1+0x2dc] ;  /* 0x0002dc0001357983 */ /* 0x000f280000300800 */
[----:B------:R4:W-:Y:S04]  /*13e40*/  STL [R1+0x2d0], R25 ;  /* 0x0002d01901007387 */ /* 0x0009e80000100800 */
[----:B------:R-:W4:Y:S04]  /*13e50*/  LDL.LU R52, [R1+0x2e0] ;  /* 0x0002e00001347983 */ /* 0x000f280000300800 */
[----:B------:R4:W-:Y:S04]  /*13e60*/  STL [R1+0x2d4], R24 ;  /* 0x0002d41801007387 */ /* 0x0009e80000100800 */
        /* <DEDUP_REMOVED lines=14> */
[----:B--2---:R-:W2:Y:S04]  /*13f50*/  LDL.LU R38, [R1+0x318] ;  /* 0x0003180001267983 */ /* 0x004ea80000300800 */
        /* <DEDUP_REMOVED lines=14> */
[----:B------:R-:W4:Y:S01]  /*14040*/  LDL.LU R0, [R1+0x354] ;  /* 0x0003540001007983 */ /* 0x000f220000300800 */
[----:B------:R-:W-:Y:S01]  /*14050*/  FADD R53, R59, R53 ;  /* 0x000000353b357221 */ /* 0x000fe20000000000 */
        /* <DEDUP_REMOVED lines=242> */
[----:B------:R-:W-:Y:S01]  /*14f80*/  FADD R24, R150, R24 ;  /* 0x0000001896187221 */ /* 0x000fe20000000000 */
[----:B------:R-:W-:-:S05]  /*14f90*/  FADD R0, R0, R151 ;  /* 0x0000009700007221 */ /* 0x000fca0000000000 */
[----:B------:R1:W-:Y:S04]  /*14fa0*/  STL [R1+0x44c], R0 ;  /* 0x00044c0001007387 */ /* 0x0003e80000100800 */
[----:B------:R1:W-:Y:S04]  /*14fb0*/  STL [R1+0x444], R25 ;  /* 0x0004441901007387 */ /* 0x0003e80000100800 */
[----:B------:R1:W-:Y:S02]  /*14fc0*/  STL [R1+0x448], R24 ;  /* 0x0004481801007387 */ /* 0x0003e40000100800 */
.L_x_28:
[----:B01----:R-:W0:Y:S02]  /*14fd0*/  LDC R0, c[0x0][0x28c] ;  /* 0x0000a300ff007b82 */ /* 0x003e240000000800 */
[----:B0-----:R-:W-:-:S13]  /*14fe0*/  ISETP.GE.AND P0, PT, R0, 0x1, PT ;  /* 0x000000010000780c */ /* 0x001fda0003f06270 */
[----:B------:R-:W-:Y:S05]  /*14ff0*/  @!P0 BRA `(.L_x_29) ;  /* 0x0000000000488947 */ /* 0x000fea0003800000 */
[----:B------:R-:W-:-:S06]  /*15000*/  UISETP.NE.AND UP0, UPT, UR22, 0x3, UPT ;  /* 0x000000031600788c */ /* 0x000fcc000bf05270 */
[----:B------:R-:W-:-:S13]  /*15010*/  PLOP3.LUT P0, PT, PT, PT, UP0, 0x80, 0x0 ;  /* 0x000000000000781c */ /* 0x000fda0003f0f008 */
[----:B------:R-:W-:Y:S05]  /*15020*/  @!P0 BRA `(.L_x_30) ;  /* 0x0000000000048947 */ /* 0x000fea0003800000 */
[----:B------:R-:W-:Y:S01]  /*15030*/  BPT.TRAP 0x1 ;  /* 0x000000040000795c */ /* 0x000fe20000300000 */
.L_x_30:
[----:B------:R-:W-:-:S04]  /*15040*/  UISETP.LT.AND UP0, UPT, UR10, 0x1, UPT ;  /* 0x000000010a00788c */ /* 0x000fc8000bf01270 */
[----:B------:R-:W-:Y:S02]  /*15050*/  USEL UR8, UR10, 0x1, UP0 ;  /* 0x000000010a087887 */ /* 0x000fe40008000000 */
[----:B------:R-:W-:Y:S02]  /*15060*/  UISETP.GT.U32.AND UP0, UPT, UR13, 0x1, UPT ;  /* 0x000000010d00788c */ /* 0x000fe4000bf04070 */
[----:B------:R-:W-:-:S04]  /*15070*/  UIADD3 UR8, UR5, UR10, -UR8 ;  /* 0x0000000a05087290 */ /* 0x000fc8000fffe808 */
[----:B------:R-:W-:Y:S01]  /*15080*/  UIMAD.WIDE.U32 UR6, UR8, -0x55555555, URZ ;  /* 0xaaaaaaab080678a5 */ /* 0x000fe2000f8e003f */
[----:B------:R-:W-:-:S03]  /*15090*/  PLOP3.LUT P0, PT, PT, PT, UP0, 0x80, 0x0 ;  /* 0x000000000000781c */ /* 0x000fc60003f0f008 */
[----:B------:R-:W-:-:S04]  /*150a0*/  USHF.R.U32.HI UR6, URZ, 0x1, UR7 ;  /* 0x000000013f067899 */ /* 0x000fc80008011607 */
[----:B------:R-:W-:-:S04]  /*150b0*/  UIMAD UR8, UR6, -0x3, UR8 ;  /* 0xfffffffd060878a4 */ /* 0x000fc8000f8e0208 */
[----:B------:R-:W-:-:S04]  /*150c0*/  ULEA UR8, UR8, UR12, 0x3 ;  /* 0x0000000c08087291 */ /* 0x000fc8000f8e183f */
[----:B------:R-:W-:-:S04]  /*150d0*/  UIADD3 UR8, UR8, 0x18, URZ ;  /* 0x0000001808087890 */ /* 0x000fc8000fffe03f */
[----:B------:R-:W-:-:S09]  /*150e0*/  UPRMT UR8, URZ, 0x654, UR8 ;  /* 0x000006543f087896 */ /* 0x000fd20008000008 */
[----:B------:R-:W-:Y:S01]  /*150f0*/  SYNCS.ARRIVE.TRANS64.RED.A1T0 RZ, [UR8], RZ ;  /* 0x000000ffffff79a7 */ /* 0x000fe20008100408 */
[----:B------:R-:W-:Y:S05]  /*15100*/  @P0 BRA `(.L_x_29) ;  /* 0x0000000000040947 */ /* 0x000fea0003800000 */
[----:B------:R-:W-:Y:S01]  /*15110*/  BPT.TRAP 0x1 ;  /* 0x000000040000795c */ /* 0x000fe20000300000 */
.L_x_29:
[----:B------:R-:W3:Y:S01]  /*15120*/  LDL.LU R28, [R1+0x45c] ;  /* 0x00045c00011c7983 */ /* 0x000ee20000300800 */
[----:B------:R-:W0:Y:S01]  /*15130*/  LDC R25, c[0x0][0x288] ;  /* 0x0000a200ff197b82 */ /* 0x000e220000000800 */
[----:B------:R-:W1:Y:S01]  /*15140*/  S2R R27, SR_TID.X ;  /* 0x00000000001b7919 */ /* 0x000e620000002100 */
[----:B------:R-:W-:Y:S01]  /*15150*/  UIADD3 UR8, UR10, UR5, URZ ;  /* 0x000000050a087290 */ /* 0x000fe2000fffe03f */
[----:B------:R-:W-:Y:S01]  /*15160*/  ULDC UR6, c[0x0][0x284] ;  /* 0x0000a10000067ab9 */ /* 0x000fe20000000800 */
[----:B------:R-:W4:Y:S01]  /*15170*/  LDL.LU R26, [R1+0x458] ;  /* 0x00045800011a7983 */ /* 0x000f220000300800 */
[----:B------:R-:W-:Y:S01]  /*15180*/  USHF.R.S32.HI UR11, URZ, 0x1f, UR9 ;  /* 0x0000001f3f0b7899 */ /* 0x000fe20008011409 */
[----:B------:R-:W-:Y:S01]  /*15190*/  IMAD.MOV.U32 R41, RZ, RZ, -0x1 ;  /* 0xffffffffff297424 */ /* 0x000fe200078e00ff */
[----:B------:R-:W-:Y:S01]  /*151a0*/  UISETP.GT.U32.AND UP0, UPT, UR8, 0x2, UPT ;  /* 0x000000020800788c */ /* 0x000fe2000bf04070 */
[----:B------:R-:W-:Y:S01]  /*151b0*/  ULDC.64 UR16, c[0x0][0x5d0] ;  /* 0x0001740000107ab9 */ /* 0x000fe20000000a00 */
[----:B------:R-:W-:-:S02]  /*151c0*/  UISETP.GE.U32.AND UP1, UPT, UR10, 0x3, UPT ;  /* 0x000000030a00788c */ /* 0x000fc4000bf26070 */
[----:B------:R-:W-:Y:S02]  /*151d0*/  UIMAD UR5, UR11, UR16, URZ ;  /* 0x000000100b0572a4 */ /* 0x000fe4000f8e023f */
[----:B------:R-:W-:Y:S01]  /*151e0*/  UISETP.LT.U32.AND UP0, UPT, UR10, 0x3, UP0 ;  /* 0x000000030a00788c */ /* 0x000fe20008701070 */
[C---:B-1----:R-:W-:Y:S01]  /*151f0*/  LOP3.LUT R24, R27.reuse, 0x3, RZ, 0xc0, !PT ;  /* 0x000000031b187812 */ /* 0x042fe200078ec0ff */
[----:B------:R-:W-:Y:S01]  /*15200*/  IMAD.SHL.U32 R32, R27, 0x2, RZ ;  /* 0x000000021b207824 */ /* 0x000fe200078e00ff */
[----:B------:R-:W-:-:S03]  /*15210*/  SHF.R.U32.HI R34, RZ, 0x7, R27 ;  /* 0x00000007ff227819 */ /* 0x000fc6000001161b */
[----:B0-----:R-:W-:Y:S01]  /*15220*/  IMAD R24, R24, -0x2, R25 ;  /* 0xfffffffe18187824 */ /* 0x001fe200078e0219 */
[----:B------:R-:W-:Y:S02]  /*15230*/  LOP3.LUT R34, R34, 0x1, RZ, 0xc0, !PT ;  /* 0x0000000122227812 */ /* 0x000fe400078ec0ff */
[----:B------:R-:W-:-:S03]  /*15240*/  LOP3.LUT R32, R32, 0x6, RZ, 0xc0, !PT ;  /* 0x0000000620207812 */ /* 0x000fc600078ec0ff */
[----:B------:R-:W-:Y:S02]  /*15250*/  IMAD.SHL.U32 R35, R34, 0x40, RZ ;  /* 0x0000004022237824 */ /* 0x000fe400078e00ff */
[----:B---3--:R-:W-:-:S04]  /*15260*/  IMAD.WIDE R36, R28, 0x100, RZ ;  /* 0x000001001c247825 */ /* 0x008fc800078e02ff */
[----:B----4-:R-:W-:Y:S01]  /*15270*/  IMAD.SHL.U32 R0, R26, 0x100, RZ ;  /* 0x000001001a007824 */ /* 0x010fe200078e00ff */
[----:B------:R-:W-:Y:S01]  /*15280*/  PRMT R32, R32, 0x6540, R26 ;  /* 0x0000654020207816 */ /* 0x000fe2000000001a */
[----:B------:R-:W-:-:S03]  /*15290*/  IMAD.U32 R26, RZ, RZ, UR16 ;  /* 0x00000010ff1a7e24 */ /* 0x000fc6000f8e00ff */
[----:B------:R-:W-:Y:S01]  /*152a0*/  ISETP.GE.AND P0, PT, R0, R25, PT ;  /* 0x000000190000720c */ /* 0x000fe20003f06270 */
[----:B------:R-:W-:Y:S01]  /*152b0*/  IMAD.IADD R0, R24, 0x1, -R0 ;  /* 0x0000000118007824 */ /* 0x000fe200078e0a00 */
[----:B------:R-:W-:Y:S02]  /*152c0*/  SHF.R.U32.HI R24, RZ, 0x2, R27 ;  /* 0x00000002ff187819 */ /* 0x000fe4000001161b */
[----:B------:R-:W-:Y:S02]  /*152d0*/  LOP3.LUT R25, R27, 0x60, RZ, 0xc0, !PT ;  /* 0x000000601b197812 */ /* 0x000fe400078ec0ff */
[----:B------:R-:W-:Y:S02]  /*152e0*/  LOP3.LUT R24, R24, 0x7, RZ, 0xc0, !PT ;  /* 0x0000000718187812 */ /* 0x000fe400078ec0ff */
[----:B------:R-:W-:Y:S02]  /*152f0*/  SHF.R.U32.HI R25, RZ, 0x1, R25 ;  /* 0x00000001ff197819 */ /* 0x000fe40000011619 */
[----:B------:R-:W-:-:S02]  /*15300*/  LOP3.LUT R35, R35, 0x40, R24, 0xe2, !PT ;  /* 0x0000004023237812 */ /* 0x000fc400078ee218 */
[----:B------:R-:W-:Y:S02]  /*15310*/  IADD3 R24, RZ, -R25, -R24 ;  /* 0x80000019ff187210 */ /* 0x000fe40007ffe818 */
[----:B------:R-:W-:Y:S02]  /*15320*/  SHF.R.S32.HI R33, RZ, 0x1f, R32 ;  /* 0x0000001fff217819 */ /* 0x000fe40000011420 */
[----:B------:R-:W-:Y:S01]  /*15330*/  LOP3.LUT R35, R36, R35, R25, 0xfe, !PT ;  /* 0x0000002324237212 */ /* 0x000fe200078efe19 */
[----:B------:R-:W-:Y:S02]  /*15340*/  IMAD R34, R34, -0x40, R24 ;  /* 0xffffffc022227824 */ /* 0x000fe400078e0218 */
[----:B------:R-:W-:Y:S02]  /*15350*/  IMAD.SHL.U32 R24, R28, 0x100, RZ ;  /* 0x000001001c187824 */ /* 0x000fe400078e00ff */
[----:B------:R-:W-:-:S03]  /*15360*/  IMAD.WIDE.U32 R26, R26, UR9, R32 ;  /* 0x000000091a1a7c25 */ /* 0x000fc6000f8e0020 */
[C---:B------:R-:W-:Y:S02]  /*15370*/  IADD3 R34, -R24.reuse, UR6, R34 ;  /* 0x0000000618227c10 */ /* 0x040fe4000fffe122 */
[----:B------:R-:W-:Y:S01]  /*15380*/  ISETP.GE.OR P0, PT, R24, UR6, P0 ;  /* 0x0000000618007c0c */ /* 0x000fe20008706670 */
[----:B------:R-:W-:-:S04]  /*15390*/  UIMAD.WIDE.U32 UR6, UR8, -0x55555555, URZ ;  /* 0xaaaaaaab080678a5 */ /* 0x000fc8000f8e003f */
[----:B------:R-:W-:Y:S02]  /*153a0*/  USHF.R.U32.HI UR6, URZ, 0x1, UR7 ;  /* 0x000000013f067899 */ /* 0x000fe40008011607 */
[----:B------:R-:W-:Y:S02]  /*153b0*/  UIMAD UR7, UR9, UR17, UR5 ;  /* 0x00000011090772a4 */ /* 0x000fe4000f8e0205 */
[----:B------:R-:W-:-:S04]  /*153c0*/  USEL UR5, URZ, 0x1, !UP0 ;  /* 0x000000013f057887 */ /* 0x000fc8000c000000 */
[----:B------:R-:W-:Y:S01]  /*153d0*/  ULOP3.LUT UR4, UR4, UR5, URZ, 0x3c, !UPT ;  /* 0x0000000504047292 */ /* 0x000fe2000f8e3c3f */
[----:B------:R-:W-:Y:S01]  /*153e0*/  VIADD R27, R27, UR7 ;  /* 0x000000071b1b7c36 */ /* 0x000fe20008000000 */
[----:B------:R-:W-:Y:S02]  /*153f0*/  UIMAD UR5, UR6, -0x3, UR8 ;  /* 0xfffffffd060578a4 */ /* 0x000fe4000f8e0208 */
[----:B------:R-:W-:Y:S01]  /*15400*/  @UP1 ULOP3.LUT UR4, UR4, 0x1, UR6, 0x78, !UPT ;  /* 0x0000000104041892 */ /* 0x000fe2000f8e7806 */
[----:B------:R-:W-:Y:S11]  /*15410*/  @P0 BRA `(.L_x_31) ;  /* 0x0000012400ac0947 */ /* 0x000ff60003800000 */
[----:B------:R-:W0:Y:S01]  /*15420*/  LDC.64 R28, c[0x0][0x5c8] ;  /* 0x00017200ff1c7b82 */ /* 0x000e220000000a00 */
[----:B------:R-:W-:Y:S01]  /*15430*/  ULDC.64 UR6, c[0x0][0x5c0] ;  /* 0x0001700000067ab9 */ /* 0x000fe20000000a00 */
[----:B------:R-:W-:Y:S01]  /*15440*/  BSSY B0, `(.L_x_31) ;  /* 0x0001268000007945 */ /* 0x000fe20003800000 */
[-C--:B0-----:R-:W-:Y:S01]  /*15450*/  IMAD R24, R37, R28.reuse, RZ ;  /* 0x0000001c25187224 */ /* 0x081fe200078e02ff */
[----:B------:R-:W-:Y:S01]  /*15460*/  SHF.L.U64.HI R38, R28, 0x3, R29 ;  /* 0x000000031c267819 */ /* 0x000fe2000001021d */
[----:B------:R-:W-:-:S04]  /*15470*/  IMAD.WIDE.U32 R26, R35, R28, R26 ;  /* 0x0000001c231a7225 */ /* 0x000fc800078e001a */
[----:B------:R-:W-:Y:S01]  /*15480*/  IMAD R24, R35, R29, R24 ;  /* 0x0000001d23187224 */ /* 0x000fe200078e0218 */
[C---:B------:R-:W-:Y:S01]  /*15490*/  LEA R30, P2, R28.reuse, R26, 0x7 ;  /* 0x0000001a1c1e7211 */ /* 0x040fe200078438ff */
[----:B------:R-:W-:Y:S02]  /*154a0*/  IMAD.SHL.U32 R25, R28, 0x8, RZ ;  /* 0x000000081c197824 */ /* 0x000fe400078e00ff */
[----:B------:R-:W-:Y:S01]  /*154b0*/  IMAD.IADD R27, R27, 0x1, R24 ;  /* 0x000000011b1b7824 */ /* 0x000fe200078e0218 */
[C---:B------:R-:W-:Y:S02]  /*154c0*/  IADD3 R24, P5, R26.reuse, UR6, RZ ;  /* 0x000000061a187c10 */ /* 0x040fe4000ffbe0ff */
[----:B------:R-:W-:Y:S02]  /*154d0*/  IADD3 R26, P0, P1, R26, UR6, R25 ;  /* 0x000000061a1a7c10 */ /* 0x000fe4000f91e019 */
[----:B------:R-:W-:Y:S02]  /*154e0*/  LEA.HI.X R31, R28, R27, R29, 0x7, P2 ;  /* 0x0000001b1c1f7211 */ /* 0x000fe400010f3c1d */
[----:B------:R-:W-:-:S02]  /*154f0*/  IADD3 R28, P2, P3, R30, UR6, R25 ;  /* 0x000000061e1c7c10 */ /* 0x000fc4000fb5e019 */
[----:B------:R-:W-:Y:S02]  /*15500*/  IADD3.X R25, R27, UR7, RZ, P5, !PT ;  /* 0x000000071b197c10 */ /* 0x000fe4000affe4ff */
[----:B------:R-:W-:Y:S02]  /*15510*/  FSETP.NEU.AND P5, PT, RZ, UR21, PT ;  /* 0x00000015ff007c0b */ /* 0x000fe4000bfad000 */
[----:B------:R-:W-:Y:S02]  /*15520*/  IADD3 R30, P6, R30, UR6, RZ ;  /* 0x000000061e1e7c10 */ /* 0x000fe4000ffde0ff */
[--C-:B------:R-:W-:Y:S02]  /*15530*/  IADD3.X R29, R31, UR7, R38.reuse, P2, P3 ;  /* 0x000000071f1d7c10 */ /* 0x100fe400097e6426 */
[----:B------:R-:W-:Y:S02]  /*15540*/  IADD3.X R27, R27, UR7, R38, P0, P1 ;  /* 0x000000071b1b7c10 */ /* 0x000fe400087e2426 */
[----:B------:R-:W-:-:S05]  /*15550*/  IADD3.X R31, R31, UR7, RZ, P6, !PT ;  /* 0x000000071f1f7c10 */ /* 0x000fca000b7fe4ff */
[----:B------:R-:W-:Y:S05]  /*15560*/  @!P5 BRA `(.L_x_32) ;  /* 0x000000d800f4d947 */ /* 0x000fea0003800000 */
[----:B------:R-:W-:Y:S01]  /*15570*/  ULDC.64 UR6, c[0x0][0x5b8] ;  /* 0x00016e0000067ab9 */ /* 0x000fe20000000a00 */
[----:B------:R-:W-:Y:S01]  /*15580*/  BSSY B1, `(.L_x_33) ;  /* 0x0000013000017945 */ /* 0x000fe20003800000 */
[----:B------:R-:W-:Y:S01]  /*15590*/  IMAD.U32 R38, RZ, RZ, UR6 ;  /* 0x00000006ff267e24 */ /* 0x000fe2000f8e00ff */
[----:B------:R-:W-:-:S03]  /*155a0*/  UIMAD UR6, UR11, UR6, URZ ;  /* 0x000000060b0672a4 */ /* 0x000fc6000f8e023f */
[----:B------:R-:W-:Y:S01]  /*155b0*/  IMAD.WIDE.U32 R32, R38, UR9, R32 ;  /* 0x0000000926207c25 */ /* 0x000fe2000f8e0020 */
[----:B------:R-:W-:-:S03]  /*155c0*/  UIMAD UR6, UR9, UR7, UR6 ;  /* 0x00000007090672a4 */ /* 0x000fc6000f8e0206 */
[----:B------:R-:W-:Y:S01]  /*155d0*/  IMAD.MOV.U32 R38, RZ, RZ, R32 ;  /* 0x000000ffff267224 */ /* 0x000fe200078e0020 */
[----:B------:R-:W-:Y:S02]  /*155e0*/  ULDC.64 UR8, c[0x0][0x5a8] ;  /* 0x00016a0000087ab9 */ /* 0x000fe40000000a00 */
[----:B------:R-:W-:Y:S01]  /*155f0*/  VIADD R39, R33, UR6 ;  /* 0x0000000621277c36 */ /* 0x000fe20008000000 */
[----:B------:R-:W-:Y:S02]  /*15600*/  ULDC.64 UR6, c[0x0][0x5b0] ;  /* 0x00016c0000067ab9 */ /* 0x000fe40000000a00 */
[----:B------:R-:W-:Y:S02]  /*15610*/  IMAD R40, R37, UR6, RZ ;  /* 0x0000000625287c24 */ /* 0x000fe4000f8e02ff */
[----:B------:R-:W-:-:S04]  /*15620*/  IMAD.WIDE.U32 R32, R35, UR6, R38 ;  /* 0x0000000623207c25 */ /* 0x000fc8000f8e0026 */
[----:B------:R-:W-:Y:S01]  /*15630*/  IMAD R40, R35, UR7, R40 ;  /* 0x0000000723287c24 */ /* 0x000fe2000f8e0228 */
[----:B------:R-:W-:-:S04]  /*15640*/  IADD3 R32, P0, R32, UR8, RZ ;  /* 0x0000000820207c10 */ /* 0x000fc8000ff1e0ff */
[--C-:B------:R-:W-:Y:S02]  /*15650*/  IADD3.X R33, R33, UR9, R40.reuse, P0, !PT ;  /* 0x0000000921217c10 */ /* 0x100fe400087fe428 */
[----:B------:R-:W-:Y:S02]  /*15660*/  ISETP.GE.AND P0, PT, R34, 0x1, PT ;  /* 0x000000012200780c */ /* 0x000fe40003f06270 */
[----:B------:R-:W-:Y:S02]  /*15670*/  PRMT R40, RZ, 0x7610, R40 ;  /* 0x00007610ff287816 */ /* 0x000fe40000000028 */
[----:B------:R-:W-:-:S13]  /*15680*/  ISETP.LT.OR P1, PT, R0, 0x1, !P0 ;  /* 0x000000010000780c */ /* 0x000fda0004721670 */
[----:B------:R-:W-:Y:S05]  /*15690*/  @P1 BRA `(.L_x_34) ;  /* 0x0000000000041947 */ /* 0x000fea0003800000 */
[----:B------:R0:W5:Y:S02]  /*156a0*/  LDG.E.U8 R40, desc[UR14][R32.64] ;  /* 0x0000000e20287981 */ /* 0x000164000c1e1100 */
.L_x_34:
[----:B------:R-:W-:Y:S05]  /*156b0*/  BSYNC B1 ;  /* 0x0000000000017941 */ /* 0x000fea0003800000 */
.L_x_33:
[----:B-----5:R-:W-:Y:S01]  /*156c0*/  LOP3.LUT R40, R40, 0xff, RZ, 0xc0, !PT ;  /* 0x000000ff28287812 */ /* 0x020fe200078ec0ff */
[----:B------:R-:W-:Y:S03]  /*156d0*/  BSSY B1, `(.L_x_35) ;  /* 0x000000b000017945 */ /* 0x000fe60003800000 */
[----:B------:R-:W-:-:S05]  /*156e0*/  F2FP.F16.E4M3.UNPACK_B R40, R40 ;  /* 0x00000028ff28723e */ /* 0x000fca00020006ff */
[----:B------:R-:W-:-:S05]  /*156f0*/  HADD2.F32 R40, -RZ, R40.H0_H0 ;  /* 0x20000028ff287230 */ /* 0x000fca0000004100 */
[----:B------:R-:W-:-:S04]  /*15700*/  FMUL R40, R40, UR21 ;  /* 0x0000001528287c20 */ /* 0x000fc80008400000 */
[----:B------:R-:W-:-:S05]  /*15710*/  FFMA R2, R2, UR20, R40 ;  /* 0x0000001402027c23 */ /* 0x000fca0008000028 */
[----:B------:R-:W-:-:S05]  /*15720*/  F2FP.SATFINITE.E4M3.F32.PACK_AB_MERGE_C R2, RZ, R2, RZ ;  /* 0x00000002ff02723e */ /* 0x000fca00048070ff */
[----:B------:R1:W-:Y:S01]  /*15730*/  @!P1 STG.E.U8 desc[UR14][R24.64], R2 ;  /* 0x0000000218009986 */ /* 0x0003e2000c10110e */
[----:B------:R-:W-:Y:S02]  /*15740*/  ISETP.LT.OR P1, PT, R0, 0x2, !P0 ;  /* 0x000000020000780c */ /* 0x000fe40004721670 */
[----:B-1----:R-:W-:-:S11]  /*15750*/  PRMT R2, RZ, 0x7610, R2 ;  /* 0x00007610ff027816 */ /* 0x002fd60000000002 */
[----:B------:R-:W-:Y:S05]  /*15760*/  @P1 BRA `(.L_x_36) ;  /* 0x0000000000041947 */ /* 0x000fea0003800000 */
[----:B------:R1:W5:Y:S02]  /*15770*/  LDG.E.U8 R2, desc[UR14][R32.64+0x1] ;  /* 0x0000010e20027981 */ /* 0x000364000c1e1100 */
.L_x_36:
[----:B------:R-:W-:Y:S05]  /*15780*/  BSYNC B1 ;  /* 0x0000000000017941 */ /* 0x000fea0003800000 */
.L_x_35:
        /* <DEDUP_REMOVED lines=8> */
[----:B------:R-:W-:-:S05]  /*15810*/  IADD3 R2, P1, R35, 0x8, RZ ;  /* 0x0000000823027810 */ /* 0x000fca0007f3e0ff */
[----:B---3--:R-:W-:-:S04]  /*15820*/  IMAD.X R3, RZ, RZ, R37, P1 ;  /* 0x000000ffff037224 */ /* 0x008fc800008e0625 */
[----:B------:R-:W-:-:S04]  /*15830*/  IMAD R3, R3, UR6, RZ ;  /* 0x0000000603037c24 */ /* 0x000fc8000f8e02ff */
[C---:B------:R-:W-:Y:S02]  /*15840*/  IMAD R40, R2.reuse, UR7, R3 ;  /* 0x0000000702287c24 */ /* 0x040fe4000f8e0203 */
[----:B------:R-:W-:-:S03]  /*15850*/  IMAD.WIDE.U32 R2, R2, UR6, R38 ;  /* 0x0000000602027c25 */ /* 0x000fc6000f8e0026 */
[----:B------:R-:W-:-:S04]  /*15860*/  IADD3 R2, P1, R2, UR8, RZ ;  /* 0x0000000802027c10 */ /* 0x000fc8000ff3e0ff */
[--C-:B------:R-:W-:Y:S02]  /*15870*/  IADD3.X R3, R3, UR9, R40.reuse, P1, !PT ;  /* 0x0000000903037c10 */ /* 0x100fe40008ffe428 */
[----:B------:R-:W-:Y:S02]  /*15880*/  ISETP.GE.AND P1, PT, R34, 0x9, PT ;  /* 0x000000092200780c */ /* 0x000fe40003f26270 */
[----:B------:R-:W-:Y:S02]  /*15890*/  PRMT R40, RZ, 0x7610, R40 ;  /* 0x00007610ff287816 */ /* 0x000fe40000000028 */
[----:B------:R-:W-:-:S13]  /*158a0*/  ISETP.LT.OR P2, PT, R0, 0x1, !P1 ;  /* 0x000000010000780c */ /* 0x000fda0004f41670 */
[----:B------:R-:W-:Y:S05]  /*158b0*/  @P2 BRA `(.L_x_38) ;  /* 0x0000000000042947 */ /* 0x000fea0003800000 */
[----:B------:R3:W5:Y:S02]  /*158c0*/  LDG.E.U8 R40, desc[UR14][R2.64] ;  /* 0x0000000e02287981 */ /* 0x000764000c1e1100 */
.L_x_38:
[----:B------:R-:W-:Y:S05]  /*158d0*/  BSYNC B1 ;  /* 0x0000000000017941 */ /* 0x000fea0003800000 */
.L_x_37:
        /* <DEDUP_REMOVED lines=9> */
[----:B----4-:R-:W-:-:S11]  /*15970*/  PRMT R4, RZ, 0x7610, R4 ;  /* 0x00007610ff047816 */ /* 0x010fd60000000004 */
[----:B------:R-:W-:Y:S05]  /*15980*/  @P2 BRA `(.L_x_40) ;  /* 0x0000000000042947 */ /* 0x000fea0003800000 */
[----:B------:R4:W5:Y:S02]  /*15990*/  LDG.E.U8 R4, desc[UR14][R2.64+0x1] ;  /* 0x0000010e02047981 */ /* 0x000964000c1e1100 */
.L_x_40:
[----:B------:R-:W-:Y:S05]  /*159a0*/  BSYNC B1 ;  /* 0x0000000000017941 */ /* 0x000fea0003800000 */
.L_x_39:
[----:B-----5:R-:W-:Y:S01]  /*159b0*/  LOP3.LUT R4, R4, 0xff, RZ, 0xc0, !PT ;  /* 0x000000ff04047812 */ /* 0x020fe200078ec0ff */
[----:B------:R-:W-:Y:S01]  /*159c0*/  BSSY B1, `(.L_x_41) ;  /* 0x000000b000017945 */ /* 0x000fe20003800000 */
[----:B------:R-:W-:Y:S02]  /*159d0*/  ISETP.LT.OR P3, PT, R0, 0x9, !P0 ;  /* 0x000000090000780c */ /* 0x000fe40004761670 */
[----:B------:R-:W-:-:S05]  /*159e0*/  F2FP.F16.E4M3.UNPACK_B R4, R4 ;  /* 0x00000004ff04723e */ /* 0x000fca00020006ff */
[----:B------:R-:W-:-:S05]  /*159f0*/  HADD2.F32 R4, -RZ, R4.H0_H0 ;  /* 0x20000004ff047230 */ /* 0x000fca0000004100 */
[----:B------:R-:W-:-:S04]  /*15a00*/  FMUL R4, R4, UR21 ;  /* 0x0000001504047c20 */ /* 0x000fc80008400000 */
[--C-:B------:R-:W-:Y:S01]  /*15a10*/  FFMA R5, R5, UR20, R4.reuse ;  /* 0x0000001405057c23 */ /* 0x100fe20008000004 */
[----:B------:R-:W-:-:S04]  /*15a20*/  PRMT R4, RZ, 0x7610, R4 ;  /* 0x00007610ff047816 */ /* 0x000fc80000000004 */
[----:B------:R-:W-:-:S05]  /*15a30*/  F2FP.SATFINITE.E4M3.F32.PACK_AB_MERGE_C R5, RZ, R5, RZ ;  /* 0x00000005ff05723e */ /* 0x000fca00048070ff */
[----:B------:R0:W-:Y:S01]  /*15a40*/  @!P2 STG.E.U8 desc[UR14][R26.64+0x1], R5 ;  /* 0x000001051a00a986 */ /* 0x0001e2000c10110e */
[----:B------:R-:W-:Y:S05]  /*15a50*/  @P3 BRA `(.L_x_42) ;  /* 0x0000000000043947 */ /* 0x000fea0003800000 */
[----:B------:R0:W5:Y:S02]  /*15a60*/  LDG.E.U8 R4, desc[UR14][R32.64+0x8] ;  /* 0x0000080e20047981 */ /* 0x000164000c1e1100 */
.L_x_42:
[----:B------:R-:W-:Y:S05]  /*15a70*/  BSYNC B1 ;  /* 0x0000000000017941 */ /* 0x000fea0003800000 */
.L_x_41:
        /* <DEDUP_REMOVED lines=12> */
.L_x_44:
[----:B------:R-:W-:Y:S05]  /*15b40*/  BSYNC B1 ;  /* 0x0000000000017941 */ /* 0x000fea0003800000 */
.L_x_43:
        /* <DEDUP_REMOVED lines=12> */
.L_x_46:
[----:B------:R-:W-:Y:S05]  /*15c10*/  BSYNC B1 ;  /* 0x0000000000017941 */ /* 0x000fea0003800000 */
.L_x_45:
        /* <DEDUP_REMOVED lines=12> */
.L_x_48:
[----:B------:R-:W-:Y:S05]  /*15ce0*/  BSYNC B1 ;  /* 0x0000000000017941 */ /* 0x000fea0003800000 */
.L_x_47:
        /* <DEDUP_REMOVED lines=12> */
.L_x_50:
[----:B------:R-:W-:Y:S05]  /*15db0*/  BSYNC B1 ;  /* 0x0000000000017941 */ /* 0x000fea0003800000 */
.L_x_49:
        /* <DEDUP_REMOVED lines=12> */
.L_x_52:
[----:B------:R-:W-:Y:S05]  /*15e80*/  BSYNC B1 ;  /* 0x0000000000017941 */ /* 0x000fea0003800000 */
.L_x_51:
        /* <DEDUP_REMOVED lines=12> */
.L_x_54:
[----:B------:R-:W-:Y:S05]  /*15f50*/  BSYNC B1 ;  /* 0x0000000000017941 */ /* 0x000fea0003800000 */
.L_x_53:
        /* <DEDUP_REMOVED lines=12> */
.L_x_56:
[----:B------:R-:W-:Y:S05]  /*16020*/  BSYNC B1 ;  /* 0x0000000000017941 */ /* 0x000fea0003800000 */
.L_x_55:
        /* <DEDUP_REMOVED lines=12> */
.L_x_58:
[----:B------:R-:W-:Y:S05]  /*160f0*/  BSYNC B1 ;  /* 0x0000000000017941 */ /* 0x000fea0003800000 */
.L_x_57:
        /* <DEDUP_REMOVED lines=12> */
.L_x_60:
[----:B------:R-:W-:Y:S05]  /*161c0*/  BSYNC B1 ;  /* 0x0000000000017941 */ /* 0x000fea0003800000 */
.L_x_59:
        /* <DEDUP_REMOVED lines=12> */
.L_x_62:
[----:B------:R-:W-:Y:S05]  /*16290*/  BSYNC B1 ;  /* 0x0000000000017941 */ /* 0x000fea0003800000 */
.L_x_61:
        /* <DEDUP_REMOVED lines=12> */
.L_x_64:
[----:B------:R-:W-:Y:S05]  /*16360*/  BSYNC B1 ;  /* 0x0000000000017941 */ /* 0x000fea0003800000 */
.L_x_63:
        /* <DEDUP_REMOVED lines=12> */
.L_x_66:
[----:B------:R-:W-:Y:S05]  /*16430*/  BSYNC B1 ;  /* 0x0000000000017941 */ /* 0x000fea0003800000 */
.L_x_65:
        /* <DEDUP_REMOVED lines=12> */
.L_x_68:
[----:B------:R-:W-:Y:S05]  /*16500*/  BSYNC B1 ;  /* 0x0000000000017941 */ /* 0x000fea0003800000 */
.L_x_67:
        /* <DEDUP_REMOVED lines=12> */
.L_x_70:
[----:B------:R-:W-:Y:S05]  /*165d0*/  BSYNC B1 ;  /* 0x0000000000017941 */ /* 0x000fea0003800000 */
.L_x_69:
        /* <DEDUP_REMOVED lines=12> */
.L_x_72:
[----:B------:R-:W-:Y:S05]  /*166a0*/  BSYNC B1 ;  /* 0x0000000000017941 */ /* 0x000fea0003800000 */
.L_x_71:
        /* <DEDUP_REMOVED lines=12> */
.L_x_74:
[----:B------:R-:W-:Y:S05]  /*16770*/  BSYNC B1 ;  /* 0x0000000000017941 */ /* 0x000fea0003800000 */
.L_x_73:
        /* <DEDUP_REMOVED lines=12> */
.L_x_76:
[----:B------:R-:W-:Y:S05]  /*16840*/  BSYNC B1 ;  /* 0x0000000000017941 */ /* 0x000fea0003800000 */
.L_x_75:
        /* <DEDUP_REMOVED lines=12> */
.L_x_78:
[----:B------:R-:W-:Y:S05]  /*16910*/  BSYNC B1 ;  /* 0x0000000000017941 */ /* 0x000fea0003800000 */
.L_x_77:
        /* <DEDUP_REMOVED lines=12> */
.L_x_80:
[----:B------:R-:W-:Y:S05]  /*169e0*/  BSYNC B1 ;  /* 0x0000000000017941 */ /* 0x000fea0003800000 */
.L_x_79:
        /* <DEDUP_REMOVED lines=12> */
.L_x_82:
[----:B------:R-:W-:Y:S05]  /*16ab0*/  BSYNC B1 ;  /* 0x0000000000017941 */ /* 0x000fea0003800000 */
.L_x_81:
        /* <DEDUP_REMOVED lines=12> */
.L_x_84:
[----:B------:R-:W-:Y:S05]  /*16b80*/  BSYNC B1 ;  /* 0x0000000000017941 */ /* 0x000fea0003800000 */
.L_x_83:
        /* <DEDUP_REMOVED lines=12> */
.L_x_86:
[----:B------:R-:W-:Y:S05]  /*16c50*/  BSYNC B1 ;  /* 0x0000000000017941 */ /* 0x000fea0003800000 */
.L_x_85:
        /* <DEDUP_REMOVED lines=12> */
.L_x_88:
[----:B------:R-:W-:Y:S05]  /*16d20*/  BSYNC B1 ;  /* 0x0000000000017941 */ /* 0x000fea0003800000 */
.L_x_87:
        /* <DEDUP_REMOVED lines=12> */
.L_x_90:
[----:B------:R-:W-:Y:S05]  /*16df0*/  BSYNC B1 ;  /* 0x0000000000017941 */ /* 0x000fea0003800000 */
.L_x_89:
        /* <DEDUP_REMOVED lines=12> */
.L_x_92:
[----:B------:R-:W-:Y:S05]  /*16ec0*/  BSYNC B1 ;  /* 0x0000000000017941 */ /* 0x000fea0003800000 */
.L_x_91:
        /* <DEDUP_REMOVED lines=12> */
.L_x_94:
[----:B------:R-:W-:Y:S05]  /*16f90*/  BSYNC B1 ;  /* 0x0000000000017941 */ /* 0x000fea0003800000 */
.L_x_93:
        /* <DEDUP_REMOVED lines=12> */
.L_x_96:
[----:B------:R-:W-:Y:S05]  /*17060*/  BSYNC B1 ;  /* 0x0000000000017941 */ /* 0x000fea0003800000 */
.L_x_95:
        /* <DEDUP_REMOVED lines=12> */
.L_x_98:
[----:B------:R-:W-:Y:S05]  /*17130*/  BSYNC B1 ;  /* 0x0000000000017941 */ /* 0x000fea0003800000 */
.L_x_97:
        /* <DEDUP_REMOVED lines=12> */
.L_x_100:
[----:B------:R-:W-:Y:S05]  /*17200*/  BSYNC B1 ;  /* 0x0000000000017941 */ /* 0x000fea0003800000 */
.L_x_99:
        /* <DEDUP_REMOVED lines=12> */
.L_x_102:
[----:B------:R-:W-:Y:S05]  /*172d0*/  BSYNC B1 ;  /* 0x0000000000017941 */ /* 0x000fea0003800000 */
.L_x_101:
        /* <DEDUP_REMOVED lines=12> */
.L_x_104:
[----:B------:R-:W-:Y:S05]  /*173a0*/  BSYNC B1 ;  /* 0x0000000000017941 */ /* 0x000fea0003800000 */
.L_x_103:
        /* <DEDUP_REMOVED lines=12> */
.L_x_106:
[----:B------:R-:W-:Y:S05]  /*17470*/  BSYNC B1 ;  /* 0x0000000000017941 */ /* 0x000fea0003800000 */
.L_x_105:
        /* <DEDUP_REMOVED lines=12> */
.L_x_108:
[----:B------:R-:W-:Y:S05]  /*17540*/  BSYNC B1 ;  /* 0x0000000000017941 */ /* 0x000fea0003800000 */
.L_x_107:
        /* <DEDUP_REMOVED lines=12> */
.L_x_110:
[----:B------:R-:W-:Y:S05]  /*17610*/  BSYNC B1 ;  /* 0x0000000000017941 */ /* 0x000fea0003800000 */
.L_x_109:
        /* <DEDUP_REMOVED lines=12> */
.L_x_112:
[----:B------:R-:W-:Y:S05]  /*176e0*/  BSYNC B1 ;  /* 0x0000000000017941 */ /* 0x000fea0003800000 */
.L_x_111:
        /* <DEDUP_REMOVED lines=12> */
.L_x_114:
[----:B------:R-:W-:Y:S05]  /*177b0*/  BSYNC B1 ;  /* 0x0000000000017941 */ /* 0x000fea0003800000 */
.L_x_113:
[----:B-----5:R-:W-:Y:S01]  /*177c0*/  LOP3.LUT R4, R4, 0xff, RZ, 0xc0, !PT ;  /* 0x000000ff04047812 */ /* 0x020fe200078ec0ff */
[----:B------:R-:W-:Y:S01]  /*177d0*/  BSSY B1, `(.L_x_115) ;  /* 0x000000b000017945 */ /* 0x000fe20003800000 */
[----:B------:R-:W-:Y:S02]  /*177e0*/  ISETP.LT.OR P2, PT, R0, 0x52, !P0 ;  /* 0x000000520000780c */ /* 0x000fe40004741670 */
[----:B------:R-:W-:-:S05]  /*177f0*/  F2FP.F16.E4M3.UNPACK_B R4, R4 ;  /* 0x00000004ff04723e */ /* 0x000fca00020006ff */
[----:B------:R-:W-:-:S05]  /*17800*/  HADD2.F32 R4, -RZ, R4.H0_H0 ;  /* 0x20000004ff047230 */ /* 0x000fca0000004100 */
[----:B------:R-:W-:-:S04]  /*17810*/  FMUL R4, R4, UR21 ;  /* 0x0000001504047c20 */ /* 0x000fc80008400000 */
[----:B------:R-:W-:-:S05]  /*17820*/  FFMA R4, R170, UR20, R4 ;  /* 0x00000014aa047c23 */ /* 0x000fca0008000004 */
[----:B0-----:R-:W-:Y:S02]  /*17830*/  F2FP.SATFINITE.E4M3.F32.PACK_AB_MERGE_C R5, RZ, R4, RZ ;  /* 0x00000004ff05723e */ /* 0x001fe400048070ff */
[----:B------:R-:W-:-:S03]  /*17840*/  PRMT R4, RZ, 0x7610, R4 ;  /* 0x00007610ff047816 */ /* 0x000fc60000000004 */
[----:B------:R0:W-:Y:S01]  /*17850*/  @!P3 STG.E.U8 desc[UR14][R24.64+0x50], R5 ;  /* 0x000050051800b986 */ /* 0x0001e2000c10110e */
[----:B------:R-:W-:Y:S05]  /*17860*/  @P2 BRA `(.L_x_116) ;  /* 0x0000000000042947 */ /* 0x000fea0003800000 */
[----:B------:R0:W5:Y:S02]  /*17870*/  LDG.E.U8 R4, desc[UR14][R32.64+0x51] ;  /* 0x0000510e20047981 */ /* 0x000164000c1e1100 */
.L_x_116:
[----:B------:R-:W-:Y:S05]  /*17880*/  BSYNC B1 ;  /* 0x0000000000017941 */ /* 0x000fea0003800000 */
.L_x_115:
        /* <DEDUP_REMOVED lines=12> */
.L_x_118:
[----:B------:R-:W-:Y:S05]  /*17950*/  BSYNC B1 ;  /* 0x0000000000017941 */ /* 0x000fea0003800000 */
.L_x_117:
        /* <DEDUP_REMOVED lines=12> */
.L_x_120:
[----:B------:R-:W-:Y:S05]  /*17a20*/  BSYNC B1 ;  /* 0x0000000000017941 */ /* 0x000fea0003800000 */
.L_x_119:
        /* <DEDUP_REMOVED lines=12> */
.L_x_122:
[----:B------:R-:W-:Y:S05]  /*17af0*/  BSYNC B1 ;  /* 0x0000000000017941 */ /* 0x000fea0003800000 */
.L_x_121:
[----:B-----5:R-:W-:Y:S01]  /*17b00*/  LOP3.LUT R4, R4, 0xff, RZ, 0xc0, !PT ;  /* 0x000000ff04047812 */ /* 0x020fe200078ec0ff */
[----:B------:R-:W-:Y:S01]  /*17b10*/  BSSY B1, `(.L_x_123) ;  /* 0x000000b000017945 */ /* 0x000fe20003800000 */
[----:B------:R-:W-:Y:S02]  /*17b20*/  ISETP.LT.OR P2, PT, R0, 0x5a, !P0 ;  /* 0x0000005a0000780c */ /* 0x000fe40004741670 */
[----:B------:R-:W-:-:S05]  /*17b30*/  F2FP.F16.E4M3.UNPACK_B R4, R4 ;  /* 0x00000004ff04723e */ /* 0x000fca00020006ff */
[----:B------:R-:W-:-:S05]  /*17b40*/  HADD2.F32 R4, -RZ, R4.H0_H0 ;  /* 0x20000004ff047230 */ /* 0x000fca0000004100 */
[----:B0-----:R-:W-:Y:S01]  /*17b50*/  FMUL R5, R4, UR21 ;  /* 0x0000001504057c20 */ /* 0x001fe20008400000 */
[----:B------:R-:W-:-:S03]  /*17b60*/  PRMT R4, RZ, 0x7610, R4 ;  /* 0x00007610ff047816 */ /* 0x000fc60000000004 */
[----:B------:R-:W-:-:S05]  /*17b70*/  FFMA R5, R174, UR20, R5 ;  /* 0x00000014ae057c23 */ /* 0x000fca0008000005 */
[----:B------:R-:W-:-:S05]  /*17b80*/  F2FP.SATFINITE.E4M3.F32.PACK_AB_MERGE_C R5, RZ, R5, RZ ;  /* 0x00000005ff05723e */ /* 0x000fca00048070ff */
[----:B------:R0:W-:Y:S01]  /*17b90*/  @!P3 STG.E.U8 desc[UR14][R24.64+0x58], R5 ;  /* 0x000058051800b986 */ /* 0x0001e2000c10110e */
[----:B------:R-:W-:Y:S05]  /*17ba0*/  @P2 BRA `(.L_x_124) ;  /* 0x0000000000042947 */ /* 0x000fea0003800000 */
[----:B------:R0:W5:Y:S02]  /*17bb0*/  LDG.E.U8 R4, desc[UR14][R32.64+0x59] ;  /* 0x0000590e20047981 */ /* 0x000164000c1e1100 */
.L_x_124:
[----:B------:R-:W-:Y:S05]  /*17bc0*/  BSYNC B1 ;  /* 0x0000000000017941 */ /* 0x000fea0003800000 */
.L_x_123:
        /* <DEDUP_REMOVED lines=12> */
.L_x_126:
[----:B------:R-:W-:Y:S05]  /*17c90*/  BSYNC B1 ;  /* 0x0000000000017941 */ /* 0x000fea0003800000 */
.L_x_125:
        /* <DEDUP_REMOVED lines=12> */
.L_x_128:
[----:B------:R-:W-:Y:S05]  /*17d60*/  BSYNC B1 ;  /* 0x0000000000017941 */ /* 0x000fea0003800000 */
.L_x_127:
        /* <DEDUP_REMOVED lines=12> */
.L_x_130:
[----:B------:R-:W-:Y:S05]  /*17e30*/  BSYNC B1 ;  /* 0x0000000000017941 */ /* 0x000fea0003800000 */
.L_x_129:
        /* <DEDUP_REMOVED lines=12> */
.L_x_132:
[----:B------:R-:W-:Y:S05]  /*17f00*/  BSYNC B1 ;  /* 0x0000000000017941 */ /* 0x000fea0003800000 */
.L_x_131:
        /* <DEDUP_REMOVED lines=12> */
.L_x_134:
[----:B------:R-:W-:Y:S05]  /*17fd0*/  BSYNC B1 ;  /* 0x0000000000017941 */ /* 0x000fea0003800000 */
.L_x_133:
        /* <DEDUP_REMOVED lines=12> */
.L_x_136:
[----:B------:R-:W-:Y:S05]  /*180a0*/  BSYNC B1 ;  /* 0x0000000000017941 */ /* 0x000fea0003800000 */
.L_x_135:
        /* <DEDUP_REMOVED lines=12> */
.L_x_138:
[----:B------:R-:W-:Y:S05]  /*18170*/  BSYNC B1 ;  /* 0x0000000000017941 */ /* 0x000fea0003800000 */
.L_x_137:
        /* <DEDUP_REMOVED lines=12> */
.L_x_140:
[----:B------:R-:W-:Y:S05]  /*18240*/  BSYNC B1 ;  /* 0x0000000000017941 */ /* 0x000fea0003800000 */
.L_x_139:
        /* <DEDUP_REMOVED lines=12> */
.L_x_142:
[----:B------:R-:W-:Y:S05]  /*18310*/  BSYNC B1 ;  /* 0x0000000000017941 */ /* 0x000fea0003800000 */
.L_x_141:
        /* <DEDUP_REMOVED lines=12> */
.L_x_144:
[----:B------:R-:W-:Y:S05]  /*183e0*/  BSYNC B1 ;  /* 0x0000000000017941 */ /* 0x000fea0003800000 */
.L_x_143:
        /* <DEDUP_REMOVED lines=12> */
.L_x_146:
[----:B------:R-:W-:Y:S05]  /*184b0*/  BSYNC B1 ;  /* 0x0000000000017941 */ /* 0x000fea0003800000 */
.L_x_145:
        /* <DEDUP_REMOVED lines=12> */
.L_x_148:
[----:B------:R-:W-:Y:S05]  /*18580*/  BSYNC B1 ;  /* 0x0000000000017941 */ /* 0x000fea0003800000 */
.L_x_147:
        /* <DEDUP_REMOVED lines=12> */
.L_x_150:
[----:B------:R-:W-:Y:S05]  /*18650*/  BSYNC B1 ;  /* 0x0000000000017941 */ /* 0x000fea0003800000 */
.L_x_149:
        /* <DEDUP_REMOVED lines=12> */
.L_x_152:
[----:B------:R-:W-:Y:S05]  /*18720*/  BSYNC B1 ;  /* 0x0000000000017941 */ /* 0x000fea0003800000 */
.L_x_151:
        /* <DEDUP_REMOVED lines=12> */
.L_x_154:
[----:B------:R-:W-:Y:S05]  /*187f0*/  BSYNC B1 ;  /* 0x0000000000017941 */ /* 0x000fea0003800000 */
.L_x_153:
        /* <DEDUP_REMOVED lines=12> */
.L_x_156:
[----:B------:R-:W-:Y:S05]  /*188c0*/  BSYNC B1 ;  /* 0x0000000000017941 */ /* 0x000fea0003800000 */
.L_x_155:
        /* <DEDUP_REMOVED lines=12> */
.L_x_158:
[----:B------:R-:W-:Y:S05]  /*18990*/  BSYNC B1 ;  /* 0x0000000000017941 */ /* 0x000fea0003800000 */
.L_x_157:
        /* <DEDUP_REMOVED lines=12> */
.L_x_160:
[----:B------:R-:W-:Y:S05]  /*18a60*/  BSYNC B1 ;  /* 0x0000000000017941 */ /* 0x000fea0003800000 */
.L_x_159:
        /* <DEDUP_REMOVED lines=12> */
.L_x_162:
[----:B------:R-:W-:Y:S05]  /*18b30*/  BSYNC B1 ;  /* 0x0000000000017941 */ /* 0x000fea0003800000 */
.L_x_161:
        /* <DEDUP_REMOVED lines=12> */
.L_x_164:
[----:B------:R-:W-:Y:S05]  /*18c00*/  BSYNC B1 ;  /* 0x0000000000017941 */ /* 0x000fea0003800000 */
.L_x_163:
        /* <DEDUP_REMOVED lines=12> */
.L_x_166:
[----:B------:R-:W-:Y:S05]  /*18cd0*/  BSYNC B1 ;  /* 0x0000000000017941 */ /* 0x000fea0003800000 */
.L_x_165:
        /* <DEDUP_REMOVED lines=12> */
.L_x_168:
[----:B------:R-:W-:Y:S05]  /*18da0*/  BSYNC B1 ;  /* 0x0000000000017941 */ /* 0x000fea0003800000 */
.L_x_167:
        /* <DEDUP_REMOVED lines=12> */
.L_x_170:
[----:B------:R-:W-:Y:S05]  /*18e70*/  BSYNC B1 ;  /* 0x0000000000017941 */ /* 0x000fea0003800000 */
.L_x_169:
        /* <DEDUP_REMOVED lines=12> */
.L_x_172:
[----:B------:R-:W-:Y:S05]  /*18f40*/  BSYNC B1 ;  /* 0x0000000000017941 */ /* 0x000fea0003800000 */
.L_x_171:
        /* <DEDUP_REMOVED lines=12> */
.L_x_174:
[----:B------:R-:W-:Y:S05]  /*19010*/  BSYNC B1 ;  /* 0x0000000000017941 */ /* 0x000fea0003800000 */
.L_x_173:
        /* <DEDUP_REMOVED lines=12> */
.L_x_176:
[----:B------:R-:W-:Y:S05]  /*190e0*/  BSYNC B1 ;  /* 0x0000000000017941 */ /* 0x000fea0003800000 */
.L_x_175:
        /* <DEDUP_REMOVED lines=12> */
.L_x_178:
[----:B------:R-:W-:Y:S05]  /*191b0*/  BSYNC B1 ;  /* 0x0000000000017941 */ /* 0x000fea0003800000 */
.L_x_177:
        /* <DEDUP_REMOVED lines=12> */
.L_x_180:
[----:B------:R-:W-:Y:S05]  /*19280*/  BSYNC B1 ;  /* 0x0000000000017941 */ /* 0x000fea0003800000 */
.L_x_179:
        /* <DEDUP_REMOVED lines=12> */
.L_x_182:
[----:B------:R-:W-:Y:S05]  /*19350*/  BSYNC B1 ;  /* 0x0000000000017941 */ /* 0x000fea0003800000 */
.L_x_181:
        /* <DEDUP_REMOVED lines=12> */
.L_x_184:
[----:B------:R-:W-:Y:S05]  /*19420*/  BSYNC B1 ;  /* 0x0000000000017941 */ /* 0x000fea0003800000 */
.L_x_183:
        /* <DEDUP_REMOVED lines=12> */
.L_x_186:
[----:B------:R-:W-:Y:S05]  /*194f0*/  BSYNC B1 ;  /* 0x0000000000017941 */ /* 0x000fea0003800000 */
.L_x_185:
        /* <DEDUP_REMOVED lines=12> */
.L_x_188:
[----:B------:R-:W-:Y:S05]  /*195c0*/  BSYNC B1 ;  /* 0x0000000000017941 */ /* 0x000fea0003800000 */
.L_x_187:
        /* <DEDUP_REMOVED lines=12> */
.L_x_190:
[----:B------:R-:W-:Y:S05]  /*19690*/  BSYNC B1 ;  /* 0x0000000000017941 */ /* 0x000fea0003800000 */
.L_x_189:
        /* <DEDUP_REMOVED lines=12> */
.L_x_192:
[----:B------:R-:W-:Y:S05]  /*19760*/  BSYNC B1 ;  /* 0x0000000000017941 */ /* 0x000fea0003800000 */
.L_x_191:
        /* <DEDUP_REMOVED lines=12> */
.L_x_194:
[----:B------:R-:W-:Y:S05]  /*19830*/  BSYNC B1 ;  /* 0x0000000000017941 */ /* 0x000fea0003800000 */
.L_x_193:
        /* <DEDUP_REMOVED lines=12> */
.L_x_196:
[----:B------:R-:W-:Y:S05]  /*19900*/  BSYNC B1 ;  /* 0x0000000000017941 */ /* 0x000fea0003800000 */
.L_x_195:
        /* <DEDUP_REMOVED lines=12> */
.L_x_198:
[----:B------:R-:W-:Y:S05]  /*199d0*/  BSYNC B1 ;  /* 0x0000000000017941 */ /* 0x000fea0003800000 */
.L_x_197:
        /* <DEDUP_REMOVED lines=12> */
.L_x_200:
[----:B------:R-:W-:Y:S05]  /*19aa0*/  BSYNC B1 ;  /* 0x0000000000017941 */ /* 0x000fea0003800000 */
.L_x_199:
        /* <DEDUP_REMOVED lines=12> */
.L_x_202:
[----:B------:R-:W-:Y:S05]  /*19b70*/  BSYNC B1 ;  /* 0x0000000000017941 */ /* 0x000fea0003800000 */
.L_x_201:
        /* <DEDUP_REMOVED lines=12> */
.L_x_204:
[----:B------:R-:W-:Y:S05]  /*19c40*/  BSYNC B1 ;  /* 0x0000000000017941 */ /* 0x000fea0003800000 */
.L_x_203:
        /* <DEDUP_REMOVED lines=12> */
.L_x_206:
[----:B------:R-:W-:Y:S05]  /*19d10*/  BSYNC B1 ;  /* 0x0000000000017941 */ /* 0x000fea0003800000 */
.L_x_205:
        /* <DEDUP_REMOVED lines=12> */
.L_x_208:
[----:B------:R-:W-:Y:S05]  /*19de0*/  BSYNC B1 ;  /* 0x0000000000017941 */ /* 0x000fea0003800000 */
.L_x_207:
        /* <DEDUP_REMOVED lines=12> */
.L_x_210:
[----:B------:R-:W-:Y:S05]  /*19eb0*/  BSYNC B1 ;  /* 0x0000000000017941 */ /* 0x000fea0003800000 */
.L_x_209:
        /* <DEDUP_REMOVED lines=12> */
.L_x_212:
[----:B------:R-:W-:Y:S05]  /*19f80*/  BSYNC B1 ;  /* 0x0000000000017941 */ /* 0x000fea0003800000 */
.L_x_211:
        /* <DEDUP_REMOVED lines=12> */
.L_x_214:
[----:B------:R-:W-:Y:S05]  /*1a050*/  BSYNC B1 ;  /* 0x0000000000017941 */ /* 0x000fea0003800000 */
.L_x_213:
        /* <DEDUP_REMOVED lines=12> */
.L_x_216:
[----:B------:R-:W-:Y:S05]  /*1a120*/  BSYNC B1 ;  /* 0x0000000000017941 */ /* 0x000fea0003800000 */
.L_x_215:
        /* <DEDUP_REMOVED lines=12> */
.L_x_218:
[----:B------:R-:W-:Y:S05]  /*1a1f0*/  BSYNC B1 ;  /* 0x0000000000017941 */ /* 0x000fea0003800000 */
.L_x_217:
        /* <DEDUP_REMOVED lines=12> */
.L_x_220:
[----:B------:R-:W-:Y:S05]  /*1a2c0*/  BSYNC B1 ;  /* 0x0000000000017941 */ /* 0x000fea0003800000 */
.L_x_219:
        /* <DEDUP_REMOVED lines=12> */
.L_x_222:
[----:B------:R-:W-:Y:S05]  /*1a390*/  BSYNC B1 ;  /* 0x0000000000017941 */ /* 0x000fea0003800000 */
.L_x_221:
        /* <DEDUP_REMOVED lines=12> */
.L_x_224:
[----:B------:R-:W-:Y:S05]  /*1a460*/  BSYNC B1 ;  /* 0x0000000000017941 */ /* 0x000fea0003800000 */
.L_x_223:
        /* <DEDUP_REMOVED lines=12> */
.L_x_226:
[----:B------:R-:W-:Y:S05]  /*1a530*/  BSYNC B1 ;  /* 0x0000000000017941 */ /* 0x000fea0003800000 */
.L_x_225:
        /* <DEDUP_REMOVED lines=12> */
.L_x_228:
[----:B------:R-:W-:Y:S05]  /*1a600*/  BSYNC B1 ;  /* 0x0000000000017941 */ /* 0x000fea0003800000 */
.L_x_227:
        /* <DEDUP_REMOVED lines=12> */
.L_x_230:
[----:B------:R-:W-:Y:S05]  /*1a6d0*/  BSYNC B1 ;  /* 0x0000000000017941 */ /* 0x000fea0003800000 */
.L_x_229:
        /* <DEDUP_REMOVED lines=12> */
.L_x_232:
[----:B------:R-:W-:Y:S05]  /*1a7a0*/  BSYNC B1 ;  /* 0x0000000000017941 */ /* 0x000fea0003800000 */
.L_x_231:
        /* <DEDUP_REMOVED lines=12> */
.L_x_234:
[----:B------:R-:W-:Y:S05]  /*1a870*/  BSYNC B1 ;  /* 0x0000000000017941 */ /* 0x000fea0003800000 */
.L_x_233:
        /* <DEDUP_REMOVED lines=12> */
.L_x_236:
[----:B------:R-:W-:Y:S05]  /*1a940*/  BSYNC B1 ;  /* 0x0000000000017941 */ /* 0x000fea0003800000 */
.L_x_235:
        /* <DEDUP_REMOVED lines=12> */
.L_x_238:
[----:B------:R-:W-:Y:S05]  /*1aa10*/  BSYNC B1 ;  /* 0x0000000000017941 */ /* 0x000fea0003800000 */
.L_x_237:
        /* <DEDUP_REMOVED lines=12> */
.L_x_240:
[----:B------:R-:W-:Y:S05]  /*1aae0*/  BSYNC B1 ;  /* 0x0000000000017941 */ /* 0x000fea0003800000 */
.L_x_239:
        /* <DEDUP_REMOVED lines=12> */
.L_x_242:
[----:B------:R-:W-:Y:S05]  /*1abb0*/  BSYNC B1 ;  /* 0x0000000000017941 */ /* 0x000fea0003800000 */
.L_x_241:
        /* <DEDUP_REMOVED lines=12> */
.L_x_244:
[----:B------:R-:W-:Y:S05]  /*1ac80*/  BSYNC B1 ;  /* 0x0000000000017941 */ /* 0x000fea0003800000 */
.L_x_243:
        /* <DEDUP_REMOVED lines=12> */
.L_x_246:
[----:B------:R-:W-:Y:S05]  /*1ad50*/  BSYNC B1 ;  /* 0x0000000000017941 */ /* 0x000fea0003800000 */
.L_x_245:
        /* <DEDUP_REMOVED lines=12> */
.L_x_248:
[----:B------:R-:W-:Y:S05]  /*1ae20*/  BSYNC B1 ;  /* 0x0000000000017941 */ /* 0x000fea0003800000 */
.L_x_247:
        /* <DEDUP_REMOVED lines=12> */
.L_x_250:
[----:B------:R-:W-:Y:S05]  /*1aef0*/  BSYNC B1 ;  /* 0x0000000000017941 */ /* 0x000fea0003800000 */
.L_x_249:
[----:B0-----:R-:W2:Y:S01]  /*1af00*/  LDL.LU R5, [R1+0x200] ;  /* 0x0002000001057983 */ /* 0x001ea20000300800 */
[----:B-----5:R-:W-:Y:S01]  /*1af10*/  LOP3.LUT R4, R4, 0xff, RZ, 0xc0, !PT ;  /* 0x000000ff04047812 */ /* 0x020fe200078ec0ff */
[----:B------:R-:W-:Y:S01]  /*1af20*/  BSSY B1, `(.L_x_251) ;  /* 0x000000b000017945 */ /* 0x000fe20003800000 */
[----:B------:R-:W-:Y:S02]  /*1af30*/  ISETP.LT.OR P2, PT, R0, 0xda, !P0 ;  /* 0x000000da0000780c */ /* 0x000fe40004741670 */
[----:B------:R-:W-:-:S05]  /*1af40*/  F2FP.F16.E4M3.UNPACK_B R4, R4 ;  /* 0x00000004ff04723e */ /* 0x000fca00020006ff */
[----:B------:R-:W-:-:S05]  /*1af50*/  HADD2.F32 R4, -RZ, R4.H0_H0 ;  /* 0x20000004ff047230 */ /* 0x000fca0000004100 */
[----:B------:R-:W-:-:S04]  /*1af60*/  FMUL R4, R4, UR21 ;  /* 0x0000001504047c20 */ /* 0x000fc80008400000 */
[----:B--2---:R-:W-:-:S05]  /*1af70*/  FFMA R4, R5, UR20, R4 ;  /* 0x0000001405047c23 */ /* 0x004fca0008000004 */
[----:B------:R-:W-:Y:S02]  /*1af80*/  F2FP.SATFINITE.E4M3.F32.PACK_AB_MERGE_C R5, RZ, R4, RZ ;  /* 0x00000004ff05723e */ /* 0x000fe400048070ff */
[----:B------:R-:W-:-:S03]  /*1af90*/  PRMT R4, RZ, 0x7610, R4 ;  /* 0x00007610ff047816 */ /* 0x000fc60000000004 */
[----:B------:R0:W-:Y:S01]  /*1afa0*/  @!P3 STG.E.U8 desc[UR14][R24.64+0xd8], R5 ;  /* 0x0000d8051800b986 */ /* 0x0001e2000c10110e */
[----:B------:R-:W-:Y:S05]  /*1afb0*/  @P2 BRA `(.L_x_252) ;  /* 0x0000000000042947 */ /* 0x000fea0003800000 */
[----:B------:R2:W5:Y:S02]  /*1afc0*/  LDG.E.U8 R4, desc[UR14][R32.64+0xd9] ;  /* 0x0000d90e20047981 */ /* 0x000564000c1e1100 */
.L_x_252:
[----:B------:R-:W-:Y:S05]  /*1afd0*/  BSYNC B1 ;  /* 0x0000000000017941 */ /* 0x000fea0003800000 */
.L_x_251:
[----:B0-----:R-:W3:Y:S01]  /*1afe0*/  LDL.LU R5, [R1+0x204] ;  /* 0x0002040001057983 */ /* 0x001ee20000300800 */
[----:B-----5:R-:W-:Y:S01]  /*1aff0*/  LOP3.LUT R4, R4, 0xff, RZ, 0xc0, !PT ;  /* 0x000000ff04047812 */ /* 0x020fe200078ec0ff */
[----:B------:R-:W-:Y:S01]  /*1b000*/  BSSY B1, `(.L_x_253) ;  /* 0x000000b000017945 */ /* 0x000fe20003800000 */
[----:B------:R-:W-:Y:S02]  /*1b010*/  ISETP.LT.OR P3, PT, R0, 0xd9, !P1 ;  /* 0x000000d90000780c */ /* 0x000fe40004f61670 */
[----:B------:R-:W-:-:S05]  /*1b020*/  F2FP.F16.E4M3.UNPACK_B R4, R4 ;  /* 0x00000004ff04723e */ /* 0x000fca00020006ff */
[----:B------:R-:W-:-:S05]  /*1b030*/  HADD2.F32 R4, -RZ, R4.H0_H0 ;  /* 0x20000004ff047230 */ /* 0x000fca0000004100 */
[----:B------:R-:W-:-:S04]  /*1b040*/  FMUL R4, R4, UR21 ;  /* 0x0000001504047c20 */ /* 0x000fc80008400000 */
[----:B---3--:R-:W-:-:S05]  /*1b050*/  FFMA R4, R5, UR20, R4 ;  /* 0x0000001405047c23 */ /* 0x008fca0008000004 */
[----:B------:R-:W-:Y:S02]  /*1b060*/  F2FP.SATFINITE.E4M3.F32.PACK_AB_MERGE_C R5, RZ, R4, RZ ;  /* 0x00000004ff05723e */ /* 0x000fe400048070ff */
[----:B------:R-:W-:-:S03]  /*1b070*/  PRMT R4, RZ, 0x7610, R4 ;  /* 0x00007610ff047816 */ /* 0x000fc60000000004 */
[----:B------:R0:W-:Y:S01]  /*1b080*/  @!P2 STG.E.U8 desc[UR14][R24.64+0xd9], R5 ;  /* 0x0000d9051800a986 */ /* 0x0001e2000c10110e */
[----:B------:R-:W-:Y:S05]  /*1b090*/  @P3 BRA `(.L_x_254) ;  /* 0x0000000000043947 */ /* 0x000fea0003800000 */
[----:B------:R3:W5:Y:S02]  /*1b0a0*/  LDG.E.U8 R4, desc[UR14][R2.64+0xd8] ;  /* 0x0000d80e02047981 */ /* 0x000764000c1e1100 */
.L_x_254:
[----:B------:R-:W-:Y:S05]  /*1b0b0*/  BSYNC B1 ;  /* 0x0000000000017941 */ /* 0x000fea0003800000 */
.L_x_253:
        /* <DEDUP_REMOVED lines=13> */
.L_x_256:
[----:B------:R-:W-:Y:S05]  /*1b190*/  BSYNC B1 ;  /* 0x0000000000017941 */ /* 0x000fea0003800000 */
.L_x_255:
        /* <DEDUP_REMOVED lines=13> */
.L_x_258:
[----:B------:R-:W-:Y:S05]  /*1b270*/  BSYNC B1 ;  /* 0x0000000000017941 */ /* 0x000fea0003800000 */
.L_x_257:
        /* <DEDUP_REMOVED lines=13> */
.L_x_260:
[----:B------:R-:W-:Y:S05]  /*1b350*/  BSYNC B1 ;  /* 0x0000000000017941 */ /* 0x000fea0003800000 */
.L_x_259:
        /* <DEDUP_REMOVED lines=13> */
.L_x_262:
[----:B------:R-:W-:Y:S05]  /*1b430*/  BSYNC B1 ;  /* 0x0000000000017941 */ /* 0x000fea0003800000 */
.L_x_261:
        /* <DEDUP_REMOVED lines=13> */
.L_x_264:
[----:B------:R-:W-:Y:S05]  /*1b510*/  BSYNC B1 ;  /* 0x0000000000017941 */ /* 0x000fea0003800000 */
.L_x_263:
        /* <DEDUP_REMOVED lines=13> */
.L_x_266:
[----:B------:R-:W-:Y:S05]  /*1b5f0*/  BSYNC B1 ;  /* 0x0000000000017941 */ /* 0x000fea0003800000 */
.L_x_265:
        /* <DEDUP_REMOVED lines=13> */
.L_x_268:
[----:B------:R-:W-:Y:S05]  /*1b6d0*/  BSYNC B1 ;  /* 0x0000000000017941 */ /* 0x000fea0003800000 */
.L_x_267:
        /* <DEDUP_REMOVED lines=13> */
.L_x_270:
[----:B------:R-:W-:Y:S05]  /*1b7b0*/  BSYNC B1 ;  /* 0x0000000000017941 */ /* 0x000fea0003800000 */
.L_x_269:
        /* <DEDUP_REMOVED lines=13> */
.L_x_272:
[----:B------:R-:W-:Y:S05]  /*1b890*/  BSYNC B1 ;  /* 0x0000000000017941 */ /* 0x000fea0003800000 */
.L_x_271:
        /* <DEDUP_REMOVED lines=13> */
.L_x_274:
[----:B------:R-:W-:Y:S05]  /*1b970*/  BSYNC B1 ;  /* 0x0000000000017941 */ /* 0x000fea0003800000 */
.L_x_273:
        /* <DEDUP_REMOVED lines=13> */
.L_x_276:
[----:B------:R-:W-:Y:S05]  /*1ba50*/  BSYNC B1 ;  /* 0x0000000000017941 */ /* 0x000fea0003800000 */
.L_x_275:
        /* <DEDUP_REMOVED lines=13> */
.L_x_278:
[----:B------:R-:W-:Y:S05]  /*1bb30*/  BSYNC B1 ;  /* 0x0000000000017941 */ /* 0x000fea0003800000 */
.L_x_277:
        /* <DEDUP_REMOVED lines=13> */
.L_x_280:
[----:B------:R-:W-:Y:S05]  /*1bc10*/  BSYNC B1 ;  /* 0x0000000000017941 */ /* 0x000fea0003800000 */
.L_x_279:
        /* <DEDUP_REMOVED lines=13> */
.L_x_282:
[----:B------:R-:W-:Y:S05]  /*1bcf0*/  BSYNC B1 ;  /* 0x0000000000017941 */ /* 0x000fea0003800000 */
.L_x_281:
        /* <DEDUP_REMOVED lines=13> */
.L_x_284:
[----:B------:R-:W-:Y:S05]  /*1bdd0*/  BSYNC B1 ;  /* 0x0000000000017941 */ /* 0x000fea0003800000 */
.L_x_283:
        /* <DEDUP_REMOVED lines=13> */
.L_x_286:
[----:B------:R-:W-:Y:S05]  /*1beb0*/  BSYNC B1 ;  /* 0x0000000000017941 */ /* 0x000fea0003800000 */
.L_x_285:
        /* <DEDUP_REMOVED lines=13> */
.L_x_288:
[----:B------:R-:W-:Y:S05]  /*1bf90*/  BSYNC B1 ;  /* 0x0000000000017941 */ /* 0x000fea0003800000 */
.L_x_287:
[----:B------:R-:W2:Y:S01]  /*1bfa0*/  LDL.LU R7, [R1+0x24c] ;  /* 0x00024c0001077983 */ /* 0x000ea20000300800 */
[----:B-----5:R-:W-:Y:S01]  /*1bfb0*/  LOP3.LUT R4, R4, 0xff, RZ, 0xc0, !PT ;  /* 0x000000ff04047812 */ /* 0x020fe200078ec0ff */
[----:B------:R-:W-:Y:S01]  /*1bfc0*/  BSSY B1, `(.L_x_289) ;  /* 0x0000013000017945 */ /* 0x000fe20003800000 */
[----:B0-----:R-:W-:Y:S02]  /*1bfd0*/  IADD3 R5, P0, R35, 0x80, RZ ;  /* 0x0000008023057810 */ /* 0x001fe40007f1e0ff */
[----:B------:R-:W-:-:S03]  /*1bfe0*/  F2FP.F16.E4M3.UNPACK_B R4, R4 ;  /* 0x00000004ff04723e */ /* 0x000fc600020006ff */
[----:B--234-:R-:W-:Y:S01]  /*1bff0*/  IMAD.X R2, RZ, RZ, R37, P0 ;  /* 0x000000ffff027224 */ /* 0x01cfe200000e0625 */
[----:B------:R-:W-:Y:S01]  /*1c000*/  ISETP.GE.AND P0, PT, R34, 0x81, PT ;  /* 0x000000812200780c */ /* 0x000fe20003f06270 */
[----:B------:R-:W-:Y:S02]  /*1c010*/  HADD2.F32 R4, -RZ, R4.H0_H0 ;  /* 0x20000004ff047230 */ /* 0x000fe40000004100 */
[----:B------:R-:W-:Y:S01]  /*1c020*/  IMAD R6, R2, UR6, RZ ;  /* 0x0000000602067c24 */ /* 0x000fe2000f8e02ff */
[----:B------:R-:W-:Y:S01]  /*1c030*/  ISETP.LT.OR P3, PT, R0, 0x1, !P0 ;  /* 0x000000010000780c */ /* 0x000fe20004761670 */
[----:B------:R-:W-:-:S04]  /*1c040*/  IMAD.WIDE.U32 R2, R5, UR6, R38 ;  /* 0x0000000605027c25 */ /* 0x000fc8000f8e0026 */
[----:B------:R-:W-:Y:S01]  /*1c050*/  FMUL R4, R4, UR21 ;  /* 0x0000001504047c20 */ /* 0x000fe20008400000 */
[----:B------:R-:W-:Y:S01]  /*1c060*/  IMAD R5, R5, UR7, R6 ;  /* 0x0000000705057c24 */ /* 0x000fe2000f8e0206 */
[----:B------:R-:W-:-:S04]  /*1c070*/  IADD3 R2, P2, R2, UR8, RZ ;  /* 0x0000000802027c10 */ /* 0x000fc8000ff5e0ff */
[----:B------:R-:W-:Y:S01]  /*1c080*/  IADD3.X R3, R3, UR9, R5, P2, !PT ;  /* 0x0000000903037c10 */ /* 0x000fe200097fe405 */
[----:B------:R-:W-:-:S05]  /*1c090*/  FFMA R4, R7, UR20, R4 ;  /* 0x0000001407047c23 */ /* 0x000fca0008000004 */
[----:B------:R-:W-:Y:S02]  /*1c0a0*/  F2FP.SATFINITE.E4M3.F32.PACK_AB_MERGE_C R7, RZ, R4, RZ ;  /* 0x00000004ff07723e */ /* 0x000fe400048070ff */
[----:B------:R-:W-:-:S03]  /*1c0b0*/  PRMT R4, RZ, 0x7610, R4 ;  /* 0x00007610ff047816 */ /* 0x000fc60000000004 */
[----:B------:R0:W-:Y:S01]  /*1c0c0*/  @!P1 STG.E.U8 desc[UR14][R26.64+0xf9], R7 ;  /* 0x0000f9071a009986 */ /* 0x0001e2000c10110e */
[----:B------:R-:W-:Y:S05]  /*1c0d0*/  @P3 BRA `(.L_x_290) ;  /* 0x0000000000043947 */ /* 0x000fea0003800000 */
[----:B------:R2:W5:Y:S02]  /*1c0e0*/  LDG.E.U8 R4, desc[UR14][R2.64] ;  /* 0x0000000e02047981 */ /* 0x000564000c1e1100 */
.L_x_290:
[----:B------:R-:W-:Y:S05]  /*1c0f0*/  BSYNC B1 ;  /* 0x0000000000017941 */ /* 0x000fea0003800000 */
.L_x_289:
[----:B------:R-:W3:Y:S01]  /*1c100*/  LDL.LU R5, [R1+0x250] ;  /* 0x0002500001057983 */ /* 0x000ee20000300800 */
        /* <DEDUP_REMOVED lines=12> */
.L_x_292:
[----:B------:R-:W-:Y:S05]  /*1c1d0*/  BSYNC B1 ;  /* 0x0000000000017941 */ /* 0x000fea0003800000 */
.L_x_291:
[----:B---3--:R-:W3:Y:S01]  /*1c1e0*/  LDL.LU R5, [R1+0x254] ;  /* 0x0002540001057983 */ /* 0x008ee20000300800 */
[----:B-----5:R-:W-:Y:S01]  /*1c1f0*/  LOP3.LUT R4, R4, 0xff, RZ, 0xc0, !PT ;  /* 0x000000ff04047812 */ /* 0x020fe200078ec0ff */
[----:B------:R-:W-:Y:S01]  /*1c200*/  BSSY B1, `(.L_x_293) ;  /* 0x0000013000017945 */ /* 0x000fe20003800000 */
[----:B------:R-:W-:Y:S02]  /*1c210*/  IADD3 R35, P1, R35, 0x88, RZ ;  /* 0x0000008823237810 */ /* 0x000fe40007f3e0ff */
[----:B------:R-:W-:Y:S02]  /*1c220*/  F2FP.F16.E4M3.UNPACK_B R4, R4 ;  /* 0x00000004ff04723e */ /* 0x000fe400020006ff */
[----:B------:R-:W-:Y:S01]  /*1c230*/  PRMT R6, RZ, 0x7610, R6 ;  /* 0x00007610ff067816 */ /* 0x000fe20000000006 */
[----:B------:R-:W-:Y:S01]  /*1c240*/  IMAD.X R36, RZ, RZ, R37, P1 ;  /* 0x000000ffff247224 */ /* 0x000fe200008e0625 */
[----:B------:R-:W-:Y:S01]  /*1c250*/  ISETP.GE.AND P1, PT, R34, 0x89, PT ;  /* 0x000000892200780c */ /* 0x000fe20003f26270 */
[----:B------:R-:W-:-:S02]  /*1c260*/  HADD2.F32 R4, -RZ, R4.H0_H0 ;  /* 0x20000004ff047230 */ /* 0x000fc40000004100 */
[----:B------:R-:W-:Y:S01]  /*1c270*/  IMAD R36, R36, UR6, RZ ;  /* 0x0000000624247c24 */ /* 0x000fe2000f8e02ff */
[----:B------:R-:W-:Y:S01]  /*1c280*/  ISETP.LT.OR P5, PT, R0, 0x1, !P1 ;  /* 0x000000010000780c */ /* 0x000fe20004fa1670 */
[----:B------:R-:W-:-:S04]  /*1c290*/  IMAD.WIDE.U32 R38, R35, UR6, R38 ;  /* 0x0000000623267c25 */ /* 0x000fc8000f8e0026 */
[----:B------:R-:W-:Y:S01]  /*1c2a0*/  FMUL R4, R4, UR21 ;  /* 0x0000001504047c20 */ /* 0x000fe20008400000 */
[----:B------:R-:W-:-:S03]  /*1c2b0*/  IMAD R35, R35, UR7, R36 ;  /* 0x0000000723237c24 */ /* 0x000fc6000f8e0224 */
[----:B---3--:R-:W-:Y:S01]  /*1c2c0*/  FFMA R5, R5, UR20, R4 ;  /* 0x0000001405057c23 */ /* 0x008fe20008000004 */
[----:B------:R-:W-:-:S04]  /*1c2d0*/  IADD3 R4, P3, R38, UR8, RZ ;  /* 0x0000000826047c10 */ /* 0x000fc8000ff7e0ff */
[----:B0-----:R-:W-:Y:S02]  /*1c2e0*/  F2FP.SATFINITE.E4M3.F32.PACK_AB_MERGE_C R7, RZ, R5, RZ ;  /* 0x00000005ff07723e */ /* 0x001fe400048070ff */
[----:B------:R-:W-:-:S03]  /*1c2f0*/  IADD3.X R5, R39, UR9, R35, P3, !PT ;  /* 0x0000000927057c10 */ /* 0x000fc60009ffe423 */
[----:B------:R0:W-:Y:S01]  /*1c300*/  @!P2 STG.E.U8 desc[UR14][R30.64+0x1], R7 ;  /* 0x000001071e00a986 */ /* 0x0001e2000c10110e */
[----:B------:R-:W-:Y:S05]  /*1c310*/  @P5 BRA `(.L_x_294) ;  /* 0x0000000000045947 */ /* 0x000fea0003800000 */
[----:B------:R3:W5:Y:S02]  /*1c320*/  LDG.E.U8 R6, desc[UR14][R4.64] ;  /* 0x0000000e04067981 */ /* 0x000764000c1e1100 */
.L_x_294:
[----:B------:R-:W-:Y:S05]  /*1c330*/  BSYNC B1 ;  /* 0x0000000000017941 */ /* 0x000fea0003800000 */
.L_x_293:
        /* <DEDUP_REMOVED lines=13> */
.L_x_296:
[----:B------:R-:W-:Y:S05]  /*1c410*/  BSYNC B1 ;  /* 0x0000000000017941 */ /* 0x000fea0003800000 */
.L_x_295:
        /* <DEDUP_REMOVED lines=13> */
.L_x_298:
[----:B------:R-:W-:Y:S05]  /*1c4f0*/  BSYNC B1 ;  /* 0x0000000000017941 */ /* 0x000fea0003800000 */
.L_x_297:
        /* <DEDUP_REMOVED lines=13> */
.L_x_300:
[----:B------:R-:W-:Y:S05]  /*1c5d0*/  BSYNC B1 ;  /* 0x0000000000017941 */ /* 0x000fea0003800000 */
.L_x_299:
        /* <DEDUP_REMOVED lines=13> */
.L_x_302:
[----:B------:R-:W-:Y:S05]  /*1c6b0*/  BSYNC B1 ;  /* 0x0000000000017941 */ /* 0x000fea0003800000 */
.L_x_301:
        /* <DEDUP_REMOVED lines=13> */
.L_x_304:
[----:B------:R-:W-:Y:S05]  /*1c790*/  BSYNC B1 ;  /* 0x0000000000017941 */ /* 0x000fea0003800000 */
.L_x_303:
        /* <DEDUP_REMOVED lines=13> */
.L_x_306:
[----:B------:R-:W-:Y:S05]  /*1c870*/  BSYNC B1 ;  /* 0x0000000000017941 */ /* 0x000fea0003800000 */
.L_x_305:
        /* <DEDUP_REMOVED lines=13> */
.L_x_308:
[----:B------:R-:W-:Y:S05]  /*1c950*/  BSYNC B1 ;  /* 0x0000000000017941 */ /* 0x000fea0003800000 */
.L_x_307:
        /* <DEDUP_REMOVED lines=13> */
.L_x_310:
[----:B------:R-:W-:Y:S05]  /*1ca30*/  BSYNC B1 ;  /* 0x0000000000017941 */ /* 0x000fea0003800000 */
.L_x_309:
        /* <DEDUP_REMOVED lines=13> */
.L_x_312:
[----:B------:R-:W-:Y:S05]  /*1cb10*/  BSYNC B1 ;  /* 0x0000000000017941 */ /* 0x000fea0003800000 */
.L_x_311:
        /* <DEDUP_REMOVED lines=13> */
.L_x_314:
[----:B------:R-:W-:Y:S05]  /*1cbf0*/  BSYNC B1 ;  /* 0x0000000000017941 */ /* 0x000fea0003800000 */
.L_x_313:
        /* <DEDUP_REMOVED lines=13> */
.L_x_316:
[----:B------:R-:W-:Y:S05]  /*1ccd0*/  BSYNC B1 ;  /* 0x0000000000017941 */ /* 0x000fea0003800000 */
.L_x_315:
        /* <DEDUP_REMOVED lines=13> */
.L_x_318:
[----:B------:R-:W-:Y:S05]  /*1cdb0*/  BSYNC B1 ;  /* 0x0000000000017941 */ /* 0x000fea0003800000 */
.L_x_317:
        /* <DEDUP_REMOVED lines=13> */
.L_x_320:
[----:B------:R-:W-:Y:S05]  /*1ce90*/  BSYNC B1 ;  /* 0x0000000000017941 */ /* 0x000fea0003800000 */
.L_x_319:
        /* <DEDUP_REMOVED lines=13> */
.L_x_322:
[----:B------:R-:W-:Y:S05]  /*1cf70*/  BSYNC B1 ;  /* 0x0000000000017941 */ /* 0x000fea0003800000 */
.L_x_321:
        /* <DEDUP_REMOVED lines=13> */
.L_x_324:
[----:B------:R-:W-:Y:S05]  /*1d050*/  BSYNC B1 ;  /* 0x0000000000017941 */ /* 0x000fea0003800000 */
.L_x_323:
        /* <DEDUP_REMOVED lines=13> */
.L_x_326:
[----:B------:R-:W-:Y:S05]  /*1d130*/  BSYNC B1 ;  /* 0x0000000000017941 */ /* 0x000fea0003800000 */
.L_x_325:
        /* <DEDUP_REMOVED lines=13> */
.L_x_328:
[----:B------:R-:W-:Y:S05]  /*1d210*/  BSYNC B1 ;  /* 0x0000000000017941 */ /* 0x000fea0003800000 */
.L_x_327:
        /* <DEDUP_REMOVED lines=13> */
.L_x_330:
[----:B------:R-:W-:Y:S05]  /*1d2f0*/  BSYNC B1 ;  /* 0x0000000000017941 */ /* 0x000fea0003800000 */
.L_x_329:
        /* <DEDUP_REMOVED lines=13> */
.L_x_332:
[----:B------:R-:W-:Y:S05]  /*1d3d0*/  BSYNC B1 ;  /* 0x0000000000017941 */ /* 0x000fea0003800000 */
.L_x_331:
        /* <DEDUP_REMOVED lines=13> */
.L_x_334:
[----:B------:R-:W-:Y:S05]  /*1d4b0*/  BSYNC B1 ;  /* 0x0000000000017941 */ /* 0x000fea0003800000 */
.L_x_333:
        /* <DEDUP_REMOVED lines=13> */
.L_x_336:
[----:B------:R-:W-:Y:S05]  /*1d590*/  BSYNC B1 ;  /* 0x0000000000017941 */ /* 0x000fea0003800000 */
.L_x_335:
        /* <DEDUP_REMOVED lines=13> */
.L_x_338:
[----:B------:R-:W-:Y:S05]  /*1d670*/  BSYNC B1 ;  /* 0x0000000000017941 */ /* 0x000fea0003800000 */
.L_x_337:
        /* <DEDUP_REMOVED lines=13> */
.L_x_340:
[----:B------:R-:W-:Y:S05]  /*1d750*/  BSYNC B1 ;  /* 0x0000000000017941 */ /* 0x000fea0003800000 */
.L_x_339:
        /* <DEDUP_REMOVED lines=13> */
.L_x_342:
[----:B------:R-:W-:Y:S05]  /*1d830*/  BSYNC B1 ;  /* 0x0000000000017941 */ /* 0x000fea0003800000 */
.L_x_341:
        /* <DEDUP_REMOVED lines=13> */
.L_x_344:
[----:B------:R-:W-:Y:S05]  /*1d910*/  BSYNC B1 ;  /* 0x0000000000017941 */ /* 0x000fea0003800000 */
.L_x_343:
        /* <DEDUP_REMOVED lines=13> */
.L_x_346:
[----:B------:R-:W-:Y:S05]  /*1d9f0*/  BSYNC B1 ;  /* 0x0000000000017941 */ /* 0x000fea0003800000 */
.L_x_345:
        /* <DEDUP_REMOVED lines=13> */
.L_x_348:
[----:B------:R-:W-:Y:S05]  /*1dad0*/  BSYNC B1 ;  /* 0x0000000000017941 */ /* 0x000fea0003800000 */
.L_x_347:
        /* <DEDUP_REMOVED lines=13> */
.L_x_350:
[----:B------:R-:W-:Y:S05]  /*1dbb0*/  BSYNC B1 ;  /* 0x0000000000017941 */ /* 0x000fea0003800000 */
.L_x_349:
        /* <DEDUP_REMOVED lines=13> */
.L_x_352:
[----:B------:R-:W-:Y:S05]  /*1dc90*/  BSYNC B1 ;  /* 0x0000000000017941 */ /* 0x000fea0003800000 */
.L_x_351:
        /* <DEDUP_REMOVED lines=13> */
.L_x_354:
[----:B------:R-:W-:Y:S05]  /*1dd70*/  BSYNC B1 ;  /* 0x0000000000017941 */ /* 0x000fea0003800000 */
.L_x_353:
        /* <DEDUP_REMOVED lines=13> */
.L_x_356:
[----:B------:R-:W-:Y:S05]  /*1de50*/  BSYNC B1 ;  /* 0x0000000000017941 */ /* 0x000fea0003800000 */
.L_x_355:
        /* <DEDUP_REMOVED lines=13> */
.L_x_358:
[----:B------:R-:W-:Y:S05]  /*1df30*/  BSYNC B1 ;  /* 0x0000000000017941 */ /* 0x000fea0003800000 */
.L_x_357:
        /* <DEDUP_REMOVED lines=13> */
.L_x_360:
[----:B------:R-:W-:Y:S05]  /*1e010*/  BSYNC B1 ;  /* 0x0000000000017941 */ /* 0x000fea0003800000 */
.L_x_359:
        /* <DEDUP_REMOVED lines=13> */
.L_x_362:
[----:B------:R-:W-:Y:S05]  /*1e0f0*/  BSYNC B1 ;  /* 0x0000000000017941 */ /* 0x000fea0003800000 */
.L_x_361:
        /* <DEDUP_REMOVED lines=13> */
.L_x_364:
[----:B------:R-:W-:Y:S05]  /*1e1d0*/  BSYNC B1 ;  /* 0x0000000000017941 */ /* 0x000fea0003800000 */
.L_x_363:
        /* <DEDUP_REMOVED lines=13> */
.L_x_366:
[----:B------:R-:W-:Y:S05]  /*1e2b0*/  BSYNC B1 ;  /* 0x0000000000017941 */ /* 0x000fea0003800000 */
.L_x_365:
        /* <DEDUP_REMOVED lines=13> */
.L_x_368:
[----:B------:R-:W-:Y:S05]  /*1e390*/  BSYNC B1 ;  /* 0x0000000000017941 */ /* 0x000fea0003800000 */
.L_x_367:
        /* <DEDUP_REMOVED lines=13> */
.L_x_370:
[----:B------:R-:W-:Y:S05]  /*1e470*/  BSYNC B1 ;  /* 0x0000000000017941 */ /* 0x000fea0003800000 */
.L_x_369:
        /* <DEDUP_REMOVED lines=13> */
.L_x_372:
[----:B------:R-:W-:Y:S05]  /*1e550*/  BSYNC B1 ;  /* 0x0000000000017941 */ /* 0x000fea0003800000 */
.L_x_371:
        /* <DEDUP_REMOVED lines=13> */
.L_x_374:
[----:B------:R-:W-:Y:S05]  /*1e630*/  BSYNC B1 ;  /* 0x0000000000017941 */ /* 0x000fea0003800000 */
.L_x_373:
        /* <DEDUP_REMOVED lines=13> */
.L_x_376:
[----:B------:R-:W-:Y:S05]  /*1e710*/  BSYNC B1 ;  /* 0x0000000000017941 */ /* 0x000fea0003800000 */
.L_x_375:
        /* <DEDUP_REMOVED lines=13> */
.L_x_378:
[----:B------:R-:W-:Y:S05]  /*1e7f0*/  BSYNC B1 ;  /* 0x0000000000017941 */ /* 0x000fea0003800000 */
.L_x_377:
        /* <DEDUP_REMOVED lines=13> */
.L_x_380:
[----:B------:R-:W-:Y:S05]  /*1e8d0*/  BSYNC B1 ;  /* 0x0000000000017941 */ /* 0x000fea0003800000 */
.L_x_379:
        /* <DEDUP_REMOVED lines=13> */
.L_x_382:
[----:B------:R-:W-:Y:S05]  /*1e9b0*/  BSYNC B1 ;  /* 0x0000000000017941 */ /* 0x000fea0003800000 */
.L_x_381:
        /* <DEDUP_REMOVED lines=13> */
.L_x_384:
[----:B------:R-:W-:Y:S05]  /*1ea90*/  BSYNC B1 ;  /* 0x0000000000017941 */ /* 0x000fea0003800000 */
.L_x_383:
        /* <DEDUP_REMOVED lines=13> */
.L_x_386:
[----:B------:R-:W-:Y:S05]  /*1eb70*/  BSYNC B1 ;  /* 0x0000000000017941 */ /* 0x000fea0003800000 */
.L_x_385:
        /* <DEDUP_REMOVED lines=13> */
.L_x_388:
[----:B------:R-:W-:Y:S05]  /*1ec50*/  BSYNC B1 ;  /* 0x0000000000017941 */ /* 0x000fea0003800000 */
.L_x_387:
        /* <DEDUP_REMOVED lines=13> */
.L_x_390:
[----:B------:R-:W-:Y:S05]  /*1ed30*/  BSYNC B1 ;  /* 0x0000000000017941 */ /* 0x000fea0003800000 */
.L_x_389:
        /* <DEDUP_REMOVED lines=13> */
.L_x_392:
[----:B------:R-:W-:Y:S05]  /*1ee10*/  BSYNC B1 ;  /* 0x0000000000017941 */ /* 0x000fea0003800000 */
.L_x_391:
        /* <DEDUP_REMOVED lines=13> */
.L_x_394:
[----:B------:R-:W-:Y:S05]  /*1eef0*/  BSYNC B1 ;  /* 0x0000000000017941 */ /* 0x000fea0003800000 */
.L_x_393:
        /* <DEDUP_REMOVED lines=13> */
.L_x_396:
[----:B------:R-:W-:Y:S05]  /*1efd0*/  BSYNC B1 ;  /* 0x0000000000017941 */ /* 0x000fea0003800000 */
.L_x_395:
        /* <DEDUP_REMOVED lines=13> */
.L_x_398:
[----:B------:R-:W-:Y:S05]  /*1f0b0*/  BSYNC B1 ;  /* 0x0000000000017941 */ /* 0x000fea0003800000 */
.L_x_397:
        /* <DEDUP_REMOVED lines=13> */
.L_x_400:
[----:B------:R-:W-:Y:S05]  /*1f190*/  BSYNC B1 ;  /* 0x0000000000017941 */ /* 0x000fea0003800000 */
.L_x_399:
        /* <DEDUP_REMOVED lines=13> */
.L_x_402:
[----:B------:R-:W-:Y:S05]  /*1f270*/  BSYNC B1 ;  /* 0x0000000000017941 */ /* 0x000fea0003800000 */
.L_x_401:
        /* <DEDUP_REMOVED lines=13> */
.L_x_404:
[----:B------:R-:W-:Y:S05]  /*1f350*/  BSYNC B1 ;  /* 0x0000000000017941 */ /* 0x000fea0003800000 */
.L_x_403:
        /* <DEDUP_REMOVED lines=13> */
.L_x_406:
[----:B------:R-:W-:Y:S05]  /*1f430*/  BSYNC B1 ;  /* 0x0000000000017941 */ /* 0x000fea0003800000 */
.L_x_405:
        /* <DEDUP_REMOVED lines=13> */
.L_x_408:
[----:B------:R-:W-:Y:S05]  /*1f510*/  BSYNC B1 ;  /* 0x0000000000017941 */ /* 0x000fea0003800000 */
.L_x_407:
        /* <DEDUP_REMOVED lines=13> */
.L_x_410:
[----:B------:R-:W-:Y:S05]  /*1f5f0*/  BSYNC B1 ;  /* 0x0000000000017941 */ /* 0x000fea0003800000 */
.L_x_409:
        /* <DEDUP_REMOVED lines=13> */
.L_x_412:
[----:B------:R-:W-:Y:S05]  /*1f6d0*/  BSYNC B1 ;  /* 0x0000000000017941 */ /* 0x000fea0003800000 */
.L_x_411:
        /* <DEDUP_REMOVED lines=13> */
.L_x_414:
[----:B------:R-:W-:Y:S05]  /*1f7b0*/  BSYNC B1 ;  /* 0x0000000000017941 */ /* 0x000fea0003800000 */
.L_x_413:
        /* <DEDUP_REMOVED lines=13> */
.L_x_416:
[----:B------:R-:W-:Y:S05]  /*1f890*/  BSYNC B1 ;  /* 0x0000000000017941 */ /* 0x000fea0003800000 */
.L_x_415:
        /* <DEDUP_REMOVED lines=13> */
.L_x_418:
[----:B------:R-:W-:Y:S05]  /*1f970*/  BSYNC B1 ;  /* 0x0000000000017941 */ /* 0x000fea0003800000 */
.L_x_417:
        /* <DEDUP_REMOVED lines=13> */
.L_x_420:
[----:B------:R-:W-:Y:S05]  /*1fa50*/  BSYNC B1 ;  /* 0x0000000000017941 */ /* 0x000fea0003800000 */
.L_x_419:
        /* <DEDUP_REMOVED lines=13> */
.L_x_422:
[----:B------:R-:W-:Y:S05]  /*1fb30*/  BSYNC B1 ;  /* 0x0000000000017941 */ /* 0x000fea0003800000 */
.L_x_421:
        /* <DEDUP_REMOVED lines=13> */
.L_x_424:
[----:B------:R-:W-:Y:S05]  /*1fc10*/  BSYNC B1 ;  /* 0x0000000000017941 */ /* 0x000fea0003800000 */
.L_x_423:
        /* <DEDUP_REMOVED lines=13> */
.L_x_426:
[----:B------:R-:W-:Y:S05]  /*1fcf0*/  BSYNC B1 ;  /* 0x0000000000017941 */ /* 0x000fea0003800000 */
.L_x_425:
        /* <DEDUP_REMOVED lines=13> */
.L_x_428:
[----:B------:R-:W-:Y:S05]  /*1fdd0*/  BSYNC B1 ;  /* 0x0000000000017941 */ /* 0x000fea0003800000 */
.L_x_427:
        /* <DEDUP_REMOVED lines=13> */
.L_x_430:
[----:B------:R-:W-:Y:S05]  /*1feb0*/  BSYNC B1 ;  /* 0x0000000000017941 */ /* 0x000fea0003800000 */
.L_x_429:
        /* <DEDUP_REMOVED lines=13> */
.L_x_432:
[----:B------:R-:W-:Y:S05]  /*1ff90*/  BSYNC B1 ;  /* 0x0000000000017941 */ /* 0x000fea0003800000 */
.L_x_431:
        /* <DEDUP_REMOVED lines=13> */
.L_x_434:
[----:B------:R-:W-:Y:S05]  /*20070*/  BSYNC B1 ;  /* 0x0000000000017941 */ /* 0x000fea0003800000 */
.L_x_433:
        /* <DEDUP_REMOVED lines=13> */
.L_x_436:
[----:B------:R-:W-:Y:S05]  /*20150*/  BSYNC B1 ;  /* 0x0000000000017941 */ /* 0x000fea0003800000 */
.L_x_435:
        /* <DEDUP_REMOVED lines=13> */
.L_x_438:
[----:B------:R-:W-:Y:S05]  /*20230*/  BSYNC B1 ;  /* 0x0000000000017941 */ /* 0x000fea0003800000 */
.L_x_437:
        /* <DEDUP_REMOVED lines=13> */
.L_x_440:
[----:B------:R-:W-:Y:S05]  /*20310*/  BSYNC B1 ;  /* 0x0000000000017941 */ /* 0x000fea0003800000 */
.L_x_439:
        /* <DEDUP_REMOVED lines=13> */
.L_x_442:
[----:B------:R-:W-:Y:S05]  /*203f0*/  BSYNC B1 ;  /* 0x0000000000017941 */ /* 0x000fea0003800000 */
.L_x_441:
        /* <DEDUP_REMOVED lines=13> */
.L_x_444:
[----:B------:R-:W-:Y:S05]  /*204d0*/  BSYNC B1 ;  /* 0x0000000000017941 */ /* 0x000fea0003800000 */
.L_x_443:
        /* <DEDUP_REMOVED lines=13> */
.L_x_446:
[----:B------:R-:W-:Y:S05]  /*205b0*/  BSYNC B1 ;  /* 0x0000000000017941 */ /* 0x000fea0003800000 */
.L_x_445:
        /* <DEDUP_REMOVED lines=13> */
.L_x_448:
[----:B------:R-:W-:Y:S05]  /*20690*/  BSYNC B1 ;  /* 0x0000000000017941 */ /* 0x000fea0003800000 */
.L_x_447:
        /* <DEDUP_REMOVED lines=13> */
.L_x_450:
[----:B------:R-:W-:Y:S05]  /*20770*/  BSYNC B1 ;  /* 0x0000000000017941 */ /* 0x000fea0003800000 */
.L_x_449:
        /* <DEDUP_REMOVED lines=13> */
.L_x_452:
[----:B------:R-:W-:Y:S05]  /*20850*/  BSYNC B1 ;  /* 0x0000000000017941 */ /* 0x000fea0003800000 */
.L_x_451:
        /* <DEDUP_REMOVED lines=13> */
.L_x_454:
[----:B------:R-:W-:Y:S05]  /*20930*/  BSYNC B1 ;  /* 0x0000000000017941 */ /* 0x000fea0003800000 */
.L_x_453:
        /* <DEDUP_REMOVED lines=13> */
.L_x_456:
[----:B------:R-:W-:Y:S05]  /*20a10*/  BSYNC B1 ;  /* 0x0000000000017941 */ /* 0x000fea0003800000 */
.L_x_455:
        /* <DEDUP_REMOVED lines=13> */
.L_x_458:
[----:B------:R-:W-:Y:S05]  /*20af0*/  BSYNC B1 ;  /* 0x0000000000017941 */ /* 0x000fea0003800000 */
.L_x_457:
        /* <DEDUP_REMOVED lines=13> */
.L_x_460:
[----:B------:R-:W-:Y:S05]  /*20bd0*/  BSYNC B1 ;  /* 0x0000000000017941 */ /* 0x000fea0003800000 */
.L_x_459:
        /* <DEDUP_REMOVED lines=13> */
.L_x_462:
[----:B------:R-:W-:Y:S05]  /*20cb0*/  BSYNC B1 ;  /* 0x0000000000017941 */ /* 0x000fea0003800000 */
.L_x_461:
        /* <DEDUP_REMOVED lines=13> */
.L_x_464:
[----:B------:R-:W-:Y:S05]  /*20d90*/  BSYNC B1 ;  /* 0x0000000000017941 */ /* 0x000fea0003800000 */
.L_x_463:
        /* <DEDUP_REMOVED lines=13> */
.L_x_466:
[----:B------:R-:W-:Y:S05]  /*20e70*/  BSYNC B1 ;  /* 0x0000000000017941 */ /* 0x000fea0003800000 */
.L_x_465:
        /* <DEDUP_REMOVED lines=13> */
.L_x_468:
[----:B------:R-:W-:Y:S05]  /*20f50*/  BSYNC B1 ;  /* 0x0000000000017941 */ /* 0x000fea0003800000 */
.L_x_467:
        /* <DEDUP_REMOVED lines=13> */
.L_x_470:
[----:B------:R-:W-:Y:S05]  /*21030*/  BSYNC B1 ;  /* 0x0000000000017941 */ /* 0x000fea0003800000 */
.L_x_469:
        /* <DEDUP_REMOVED lines=13> */
.L_x_472:
[----:B------:R-:W-:Y:S05]  /*21110*/  BSYNC B1 ;  /* 0x0000000000017941 */ /* 0x000fea0003800000 */
.L_x_471:
        /* <DEDUP_REMOVED lines=13> */
.L_x_474:
[----:B------:R-:W-:Y:S05]  /*211f0*/  BSYNC B1 ;  /* 0x0000000000017941 */ /* 0x000fea0003800000 */
.L_x_473:
        /* <DEDUP_REMOVED lines=13> */
.L_x_476:
[----:B------:R-:W-:Y:S05]  /*212d0*/  BSYNC B1 ;  /* 0x0000000000017941 */ /* 0x000fea0003800000 */
.L_x_475:
        /* <DEDUP_REMOVED lines=13> */
.L_x_478:
[----:B------:R-:W-:Y:S05]  /*213b0*/  BSYNC B1 ;  /* 0x0000000000017941 */ /* 0x000fea0003800000 */
.L_x_477:
        /* <DEDUP_REMOVED lines=13> */
.L_x_480:
[----:B------:R-:W-:Y:S05]  /*21490*/  BSYNC B1 ;  /* 0x0000000000017941 */ /* 0x000fea0003800000 */
.L_x_479:
        /* <DEDUP_REMOVED lines=13> */
.L_x_482:
[----:B------:R-:W-:Y:S05]  /*21570*/  BSYNC B1 ;  /* 0x0000000000017941 */ /* 0x000fea0003800000 */
.L_x_481:
        /* <DEDUP_REMOVED lines=13> */
.L_x_484:
[----:B------:R-:W-:Y:S05]  /*21650*/  BSYNC B1 ;  /* 0x0000000000017941 */ /* 0x000fea0003800000 */
.L_x_483:
        /* <DEDUP_REMOVED lines=13> */
.L_x_486:
[----:B------:R-:W-:Y:S05]  /*21730*/  BSYNC B1 ;  /* 0x0000000000017941 */ /* 0x000fea0003800000 */
.L_x_485:
        /* <DEDUP_REMOVED lines=13> */
.L_x_488:
[----:B------:R-:W-:Y:S05]  /*21810*/  BSYNC B1 ;  /* 0x0000000000017941 */ /* 0x000fea0003800000 */
.L_x_487:
        /* <DEDUP_REMOVED lines=13> */
.L_x_490:
[----:B------:R-:W-:Y:S05]  /*218f0*/  BSYNC B1 ;  /* 0x0000000000017941 */ /* 0x000fea0003800000 */
.L_x_489:
        /* <DEDUP_REMOVED lines=13> */
.L_x_492:
[----:B------:R-:W-:Y:S05]  /*219d0*/  BSYNC B1 ;  /* 0x0000000000017941 */ /* 0x000fea0003800000 */
.L_x_491:
        /* <DEDUP_REMOVED lines=13> */
.L_x_494:
[----:B------:R-:W-:Y:S05]  /*21ab0*/  BSYNC B1 ;  /* 0x0000000000017941 */ /* 0x000fea0003800000 */
.L_x_493:
        /* <DEDUP_REMOVED lines=13> */
.L_x_496:
[----:B------:R-:W-:Y:S05]  /*21b90*/  BSYNC B1 ;  /* 0x0000000000017941 */ /* 0x000fea0003800000 */
.L_x_495:
        /* <DEDUP_REMOVED lines=13> */
.L_x_498:
[----:B------:R-:W-:Y:S05]  /*21c70*/  BSYNC B1 ;  /* 0x0000000000017941 */ /* 0x000fea0003800000 */
.L_x_497:
        /* <DEDUP_REMOVED lines=13> */
.L_x_500:
[----:B------:R-:W-:Y:S05]  /*21d50*/  BSYNC B1 ;  /* 0x0000000000017941 */ /* 0x000fea0003800000 */
.L_x_499:
        /* <DEDUP_REMOVED lines=13> */
.L_x_502:
[----:B------:R-:W-:Y:S05]  /*21e30*/  BSYNC B1 ;  /* 0x0000000000017941 */ /* 0x000fea0003800000 */
.L_x_501:
        /* <DEDUP_REMOVED lines=13> */
.L_x_504:
[----:B------:R-:W-:Y:S05]  /*21f10*/  BSYNC B1 ;  /* 0x0000000000017941 */ /* 0x000fea0003800000 */
.L_x_503:
        /* <DEDUP_REMOVED lines=13> */
.L_x_506:
[----:B------:R-:W-:Y:S05]  /*21ff0*/  BSYNC B1 ;  /* 0x0000000000017941 */ /* 0x000fea0003800000 */
.L_x_505:
        /* <DEDUP_REMOVED lines=13> */
.L_x_508:
[----:B------:R-:W-:Y:S05]  /*220d0*/  BSYNC B1 ;  /* 0x0000000000017941 */ /* 0x000fea0003800000 */
.L_x_507:
        /* <DEDUP_REMOVED lines=13> */
.L_x_510:
[----:B------:R-:W-:Y:S05]  /*221b0*/  BSYNC B1 ;  /* 0x0000000000017941 */ /* 0x000fea0003800000 */
.L_x_509:
        /* <DEDUP_REMOVED lines=13> */
.L_x_512:
[----:B------:R-:W-:Y:S05]  /*22290*/  BSYNC B1 ;  /* 0x0000000000017941 */ /* 0x000fea0003800000 */
.L_x_511:
        /* <DEDUP_REMOVED lines=13> */
.L_x_514:
[----:B------:R-:W-:Y:S05]  /*22370*/  BSYNC B1 ;  /* 0x0000000000017941 */ /* 0x000fea0003800000 */
.L_x_513:
        /* <DEDUP_REMOVED lines=13> */
.L_x_516:
[----:B------:R-:W-:Y:S05]  /*22450*/  BSYNC B1 ;  /* 0x0000000000017941 */ /* 0x000fea0003800000 */
.L_x_515:
        /* <DEDUP_REMOVED lines=13> */
.L_x_518:
[----:B------:R-:W-:Y:S05]  /*22530*/  BSYNC B1 ;  /* 0x0000000000017941 */ /* 0x000fea0003800000 */
.L_x_517:
        /* <DEDUP_REMOVED lines=13> */
.L_x_520:
[----:B------:R-:W-:Y:S05]  /*22610*/  BSYNC B1 ;  /* 0x0000000000017941 */ /* 0x000fea0003800000 */
.L_x_519:
        /* <DEDUP_REMOVED lines=13> */
.L_x_522:
[----:B------:R-:W-:Y:S05]  /*226f0*/  BSYNC B1 ;  /* 0x0000000000017941 */ /* 0x000fea0003800000 */
.L_x_521:
        /* <DEDUP_REMOVED lines=13> */
.L_x_524:
[----:B------:R-:W-:Y:S05]  /*227d0*/  BSYNC B1 ;  /* 0x0000000000017941 */ /* 0x000fea0003800000 */
.L_x_523:
        /* <DEDUP_REMOVED lines=13> */
.L_x_526:
[----:B------:R-:W-:Y:S05]  /*228b0*/  BSYNC B1 ;  /* 0x0000000000017941 */ /* 0x000fea0003800000 */
.L_x_525:
        /* <DEDUP_REMOVED lines=13> */
.L_x_528:
[----:B------:R-:W-:Y:S05]  /*22990*/  BSYNC B1 ;  /* 0x0000000000017941 */ /* 0x000fea0003800000 */
.L_x_527:
        /* <DEDUP_REMOVED lines=13> */
.L_x_530:
[----:B------:R-:W-:Y:S05]  /*22a70*/  BSYNC B1 ;  /* 0x0000000000017941 */ /* 0x000fea0003800000 */
.L_x_529:
        /* <DEDUP_REMOVED lines=13> */
.L_x_532:
[----:B------:R-:W-:Y:S05]  /*22b50*/  BSYNC B1 ;  /* 0x0000000000017941 */ /* 0x000fea0003800000 */
.L_x_531:
        /* <DEDUP_REMOVED lines=13> */
.L_x_534:
[----:B------:R-:W-:Y:S05]  /*22c30*/  BSYNC B1 ;  /* 0x0000000000017941 */ /* 0x000fea0003800000 */
.L_x_533:
        /* <DEDUP_REMOVED lines=13> */
.L_x_536:
[----:B------:R-:W-:Y:S05]  /*22d10*/  BSYNC B1 ;  /* 0x0000000000017941 */ /* 0x000fea0003800000 */
.L_x_535:
        /* <DEDUP_REMOVED lines=13> */
.L_x_538:
[----:B------:R-:W-:Y:S05]  /*22df0*/  BSYNC B1 ;  /* 0x0000000000017941 */ /* 0x000fea0003800000 */
.L_x_537:
        /* <DEDUP_REMOVED lines=13> */
.L_x_540:
[----:B------:R-:W-:Y:S05]  /*22ed0*/  BSYNC B1 ;  /* 0x0000000000017941 */ /* 0x000fea0003800000 */
.L_x_539:
[----:B--234-:R-:W2:Y:S01]  /*22ee0*/  LDL.LU R3, [R1+0x444] ;  /* 0x0004440001037983 */ /* 0x01cea20000300800 */
[----:B-----5:R-:W-:Y:S01]  /*22ef0*/  LOP3.LUT R6, R6, 0xff, RZ, 0xc0, !PT ;  /* 0x000000ff06067812 */ /* 0x020fe200078ec0ff */
[----:B------:R-:W-:Y:S01]  /*22f00*/  BSSY B1, `(.L_x_541) ;  /* 0x000000b000017945 */ /* 0x000fe20003800000 */
[----:B------:R-:W-:Y:S02]  /*22f10*/  ISETP.LT.OR P2, PT, R0, 0xf9, !P1 ;  /* 0x000000f90000780c */ /* 0x000fe40004f41670 */
[----:B------:R-:W-:Y:S02]  /*22f20*/  F2FP.F16.E4M3.UNPACK_B R6, R6 ;  /* 0x00000006ff06723e */ /* 0x000fe400020006ff */
[----:B------:R-:W-:-:S03]  /*22f30*/  PRMT R2, RZ, 0x7610, R2 ;  /* 0x00007610ff027816 */ /* 0x000fc60000000002 */
[----:B------:R-:W-:-:S05]  /*22f40*/  HADD2.F32 R6, -RZ, R6.H0_H0 ;  /* 0x20000006ff067230 */ /* 0x000fca0000004100 */
[----:B------:R-:W-:-:S04]  /*22f50*/  FMUL R6, R6, UR21 ;  /* 0x0000001506067c20 */ /* 0x000fc80008400000 */
[----:B--2---:R-:W-:-:S05]  /*22f60*/  FFMA R6, R3, UR20, R6 ;  /* 0x0000001403067c23 */ /* 0x004fca0008000006 */
[----:B------:R-:W-:-:S05]  /*22f70*/  F2FP.SATFINITE.E4M3.F32.PACK_AB_MERGE_C R3, RZ, R6, RZ ;  /* 0x00000006ff03723e */ /* 0x000fca00048070ff */
[----:B------:R2:W-:Y:S01]  /*22f80*/  @!P0 STG.E.U8 desc[UR14][R30.64+0xf9], R3 ;  /* 0x0000f9031e008986 */ /* 0x0005e2000c10110e */
[----:B------:R-:W-:Y:S05]  /*22f90*/  @P2 BRA `(.L_x_542) ;  /* 0x0000000000042947 */ /* 0x000fea0003800000 */
[----:B------:R3:W5:Y:S02]  /*22fa0*/  LDG.E.U8 R2, desc[UR14][R4.64+0xf8] ;  /* 0x0000f80e04027981 */ /* 0x000764000c1e1100 */
.L_x_542:
[----:B------:R-:W-:Y:S05]  /*22fb0*/  BSYNC B1 ;  /* 0x0000000000017941 */ /* 0x000fea0003800000 */
.L_x_541:
[----:B--2---:R-:W2:Y:S01]  /*22fc0*/  LDL.LU R3, [R1+0x448] ;  /* 0x0004480001037983 */ /* 0x004ea20000300800 */
        /* <DEDUP_REMOVED lines=12> */
.L_x_544:
[----:B------:R-:W-:Y:S05]  /*23090*/  BSYNC B1 ;  /* 0x0000000000017941 */ /* 0x000fea0003800000 */
.L_x_543:
[----:B------:R-:W-:Y:S05]  /*230a0*/  @P1 BRA `(.L_x_545) ;  /* 0x0000004800841947 */ /* 0x000fea0003800000 */
[----:B------:R-:W2:Y:S01]  /*230b0*/  LDL.LU R2, [R1+0x44c] ;  /* 0x00044c0001027983 */ /* 0x000ea20000300800 */
[----:B-----5:R-:W-:-:S04]  /*230c0*/  LOP3.LUT R0, R0, 0xff, RZ, 0xc0, !PT ;  /* 0x000000ff00007812 */ /* 0x020fc800078ec0ff */
[----:B------:R-:W-:-:S05]  /*230d0*/  F2FP.F16.E4M3.UNPACK_B R0, R0 ;  /* 0x00000000ff00723e */ /* 0x000fca00020006ff */
[----:B------:R-:W-:-:S05]  /*230e0*/  HADD2.F32 R0, -RZ, R0.H0_H0 ;  /* 0x20000000ff007230 */ /* 0x000fca0000004100 */
[----:B------:R-:W-:-:S04]  /*230f0*/  FMUL R0, R0, UR21 ;  /* 0x0000001500007c20 */ /* 0x000fc80008400000 */
[----:B--2---:R-:W-:-:S05]  /*23100*/  FFMA R0, R2, UR20, R0 ;  /* 0x0000001402007c23 */ /* 0x004fca0008000000 */
[----:B------:R-:W-:-:S05]  /*23110*/  F2FP.SATFINITE.E4M3.F32.PACK_AB_MERGE_C R3, RZ, R0, RZ ;  /* 0x00000000ff03723e */ /* 0x000fca00048070ff */
[----:B------:R2:W-:Y:S01]  /*23120*/  STG.E.U8 desc[UR14][R28.64+0xf9], R3 ;  /* 0x0000f9031c007986 */ /* 0x0005e2000c10110e */
[----:B------:R-:W-:Y:S05]  /*23130*/  BRA `(.L_x_545) ;  /* 0x0000004800607947 */ /* 0x000fea0003800000 */
.L_x_32:
[----:B------:R-:W-:Y:S01]  /*23140*/  ISETP.GE.AND P3, PT, R34, 0x1, PT ;  /* 0x000000012200780c */ /* 0x000fe20003f66270 */
[----:B-----5:R-:W-:Y:S01]  /*23150*/  FMUL R2, R2, UR20 ;  /* 0x0000001402027c20 */ /* 0x020fe20008400000 */
[----:B------:R-:W3:Y:S02]  /*23160*/  LDL.LU R40, [R1+0x200] ;  /* 0x0002000001287983 */ /* 0x000ee40000300800 */
[----:B------:R-:W-:Y:S02]  /*23170*/  ISETP.LT.OR P0, PT, R0, 0x1, !P3 ;  /* 0x000000010000780c */ /* 0x000fe40005f01670 */
[----:B------:R-:W-:Y:S01]  /*23180*/  F2FP.SATFINITE.E4M3.F32.PACK_AB_MERGE_C R2, RZ, R2, RZ ;  /* 0x00000002ff02723e */ /* 0x000fe200048070ff */
[----:B------:R-:W-:Y:S01]  /*23190*/  FMUL R3, R3, UR20 ;  /* 0x0000001403037c20 */ /* 0x000fe20008400000 */
[----:B------:R-:W-:Y:S01]  /*231a0*/  ISETP.GE.AND P2, PT, R34, 0x9, PT ;  /* 0x000000092200780c */ /* 0x000fe20003f46270 */
[----:B------:R-:W-:Y:S01]  /*231b0*/  FMUL R4, R4, UR20 ;  /* 0x0000001404047c20 */ /* 0x000fe20008400000 */
[----:B------:R-:W-:Y:S01]  /*231c0*/  FMUL R5, R5, UR20 ;  /* 0x0000001405057c20 */ /* 0x000fe20008400000 */
[----:B------:R-:W-:Y:S01]  /*231d0*/  ISETP.LT.OR P1, PT, R0, 0x9, !P3 ;  /* 0x000000090000780c */ /* 0x000fe20005f21670 */
[----:B------:R-:W-:Y:S01]  /*231e0*/  FMUL R6, R6, UR20 ;  /* 0x0000001406067c20 */ /* 0x000fe20008400000 */
[----:B------:R-:W-:Y:S01]  /*231f0*/  FMUL R7, R7, UR20 ;  /* 0x0000001407077c20 */ /* 0x000fe20008400000 */
[----:B------:R-:W-:Y:S01]  /*23200*/  FMUL R8, R8, UR20 ;  /* 0x0000001408087c20 */ /* 0x000fe20008400000 */
[----:B------:R-:W-:Y:S01]  /*23210*/  FMUL R9, R9, UR20 ;  /* 0x0000001409097c20 */ /* 0x000fe20008400000 */
[----:B------:R-:W-:Y:S01]  /*23220*/  FMUL R10, R10, UR20 ;  /* 0x000000140a0a7c20 */ /* 0x000fe20008400000 */
[----:B------:R-:W-:Y:S01]  /*23230*/  @!P0 STG.E.U8 desc[UR14][R24.64], R2 ;  /* 0x0000000218008986 */ /* 0x000fe2000c10110e */
[----:B------:R-:W-:-:S02]  /*23240*/  ISETP.LT.OR P0, PT, R0, 0x2, !P3 ;  /* 0x000000020000780c */ /* 0x000fc40005f01670 */
[----:B------:R-:W-:Y:S01]  /*23250*/  F2FP.SATFINITE.E4M3.F32.PACK_AB_MERGE_C R3, RZ, R3, RZ ;  /* 0x00000003ff03723e */ /* 0x000fe200048070ff */
[----:B------:R-:W-:Y:S01]  /*23260*/  FMUL R11, R11, UR20 ;  /* 0x000000140b0b7c20 */ /* 0x000fe20008400000 */
[----:B------:R-:W-:Y:S01]  /*23270*/  F2FP.SATFINITE.E4M3.F32.PACK_AB_MERGE_C R4, RZ, R4, RZ ;  /* 0x00000004ff04723e */ /* 0x000fe200048070ff */
[----:B------:R-:W-:Y:S01]  /*23280*/  FMUL R12, R12, UR20 ;  /* 0x000000140c0c7c20 */ /* 0x000fe20008400000 */
[----:B------:R-:W-:Y:S01]  /*23290*/  FMUL R13, R13, UR20 ;  /* 0x000000140d0d7c20 */ /* 0x000fe20008400000 */
[----:B------:R-:W-:Y:S01]  /*232a0*/  FMUL R14, R14, UR20 ;  /* 0x000000140e0e7c20 */ /* 0x000fe20008400000 */
[----:B------:R-:W-:Y:S01]  /*232b0*/  FMUL R15, R15, UR20 ;  /* 0x000000140f0f7c20 */ /* 0x000fe20008400000 */
[----:B------:R-:W-:Y:S01]  /*232c0*/  FMUL R16, R16, UR20 ;  /* 0x0000001410107c20 */ /* 0x000fe20008400000 */
[----:B------:R-:W-:Y:S01]  /*232d0*/  FMUL R17, R17, UR20 ;  /* 0x0000001411117c20 */ /* 0x000fe20008400000 */
[----:B------:R-:W-:Y:S01]  /*232e0*/  FMUL R18, R18, UR20 ;  /* 0x0000001412127c20 */ /* 0x000fe20008400000 */
[----:B------:R-:W-:Y:S01]  /*232f0*/  FMUL R19, R19, UR20 ;  /* 0x0000001413137c20 */ /* 0x000fe20008400000 */
[----:B------:R0:W-:Y:S01]  /*23300*/  @!P0 STG.E.U8 desc[UR14][R24.64+0x1], R3 ;  /* 0x0000010318008986 */ /* 0x0001e2000c10110e */
[----:B------:R-:W-:-:S02]  /*23310*/  ISETP.LT.OR P0, PT, R0, 0x1, !P2 ;  /* 0x000000010000780c */ /* 0x000fc40005701670 */
[----:B------:R-:W-:Y:S01]  /*23320*/  F2FP.SATFINITE.E4M3.F32.PACK_AB_MERGE_C R5, RZ, R5, RZ ;  /* 0x00000005ff05723e */ /* 0x000fe200048070ff */
[----:B------:R-:W-:Y:S01]  /*23330*/  FMUL R20, R20, UR20 ;  /* 0x0000001414147c20 */ /* 0x000fe20008400000 */
[----:B------:R-:W4:Y:S01]  /*23340*/  LDL.LU R39, [R1+0x204] ;  /* 0x0002040001277983 */ /* 0x000f220000300800 */
[----:B------:R-:W-:Y:S02]  /*23350*/  F2FP.SATFINITE.E4M3.F32.PACK_AB_MERGE_C R6, RZ, R6, RZ ;  /* 0x00000006ff06723e */ /* 0x000fe400048070ff */
[----:B------:R-:W-:Y:S01]  /*23360*/  F2FP.SATFINITE.E4M3.F32.PACK_AB_MERGE_C R7, RZ, R7, RZ ;  /* 0x00000007ff07723e */ /* 0x000fe200048070ff */
[----:B------:R-:W-:Y:S01]  /*23370*/  FMUL R21, R21, UR20 ;  /* 0x0000001415157c20 */ /* 0x000fe20008400000 */
[C---:B------:R-:W-:Y:S01]  /*23380*/  ISETP.LT.OR P5, PT, R0.reuse, 0xa, !P2 ;  /* 0x0000000a0000780c */ /* 0x040fe200057a1670 */
[----:B------:R-:W2:Y:S04]  /*23390*/  LDL.LU R35, [R1+0x208] ;  /* 0x0002080001237983 */ /* 0x000ea80000300800 */
[----:B------:R-:W-:Y:S01]  /*233a0*/  @!P0 STG.E.U8 desc[UR14][R26.64], R4 ;  /* 0x000000041a008986 */ /* 0x000fe2000c10110e */
[----:B------:R-:W-:-:S02]  /*233b0*/  ISETP.LT.OR P0, PT, R0, 0x2, !P2 ;  /* 0x000000020000780c */ /* 0x000fc40005701670 */
[----:B------:R-:W-:Y:S01]  /*233c0*/  F2FP.SATFINITE.E4M3.F32.PACK_AB_MERGE_C R8, RZ, R8, RZ ;  /* 0x00000008ff08723e */ /* 0x000fe200048070ff */
[----:B------:R-:W-:Y:S01]  /*233d0*/  FMUL R22, R22, UR20 ;  /* 0x0000001416167c20 */ /* 0x000fe20008400000 */
[----:B------:R-:W-:Y:S01]  /*233e0*/  F2FP.SATFINITE.E4M3.F32.PACK_AB_MERGE_C R9, RZ, R9, RZ ;  /* 0x00000009ff09723e */ /* 0x000fe200048070ff */
[----:B------:R-:W4:Y:S08]  /*233f0*/  LDL.LU R33, [R1+0x20c] ;  /* 0x00020c0001217983 */ /* 0x000f300000300800 */
[----:B------:R1:W-:Y:S01]  /*23400*/  @!P0 STG.E.U8 desc[UR14][R26.64+0x1], R5 ;  /* 0x000001051a008986 */ /* 0x0003e2000c10110e */
[----:B------:R-:W-:-:S03]  /*23410*/  ISETP.LT.OR P0, PT, R0, 0xa, !P3 ;  /* 0x0000000a0000780c */ /* 0x000fc60005f01670 */
[----:B------:R-:W-:Y:S01]  /*23420*/  @!P1 STG.E.U8 desc[UR14][R24.64+0x8], R6 ;  /* 0x0000080618009986 */ /* 0x000fe2000c10110e */
[C---:B------:R-:W-:Y:S02]  /*23430*/  ISETP.LT.OR P1, PT, R0.reuse, 0x9, !P2 ;  /* 0x000000090000780c */ /* 0x040fe40005721670 */
[----:B------:R-:W-:Y:S01]  /*23440*/  F2FP.SATFINITE.E4M3.F32.PACK_AB_MERGE_C R10, RZ, R10, RZ ;  /* 0x0000000aff0a723e */ /* 0x000fe200048070ff */
[----:B------:R-:W4:Y:S01]  /*23450*/  LDL.LU R32, [R1+0x210] ;  /* 0x0002100001207983 */ /* 0x000f220000300800 */
[----:B------:R-:W-:Y:S02]  /*23460*/  F2FP.SATFINITE.E4M3.F32.PACK_AB_MERGE_C R11, RZ, R11, RZ ;  /* 0x0000000bff0b723e */ /* 0x000fe400048070ff */
[----:B------:R-:W-:Y:S01]  /*23470*/  F2FP.SATFINITE.E4M3.F32.PACK_AB_MERGE_C R12, RZ, R12, RZ ;  /* 0x0000000cff0c723e */ /* 0x000fe200048070ff */
[----:B------:R-:W-:Y:S01]  /*23480*/  FMUL R23, R23, UR20 ;  /* 0x0000001417177c20 */ /* 0x000fe20008400000 */
[----:B------:R-:W-:Y:S01]  /*23490*/  F2FP.SATFINITE.E4M3.F32.PACK_AB_MERGE_C R13, RZ, R13, RZ ;  /* 0x0000000dff0d723e */ /* 0x000fe200048070ff */
[----:B------:R-:W-:Y:S01]  /*234a0*/  @!P0 STG.E.U8 desc[UR14][R24.64+0x9], R7 ;  /* 0x0000090718008986 */ /* 0x000fe2000c10110e */
[----:B------:R-:W-:-:S03]  /*234b0*/  ISETP.LT.OR P0, PT, R0, 0x11, !P3 ;  /* 0x000000110000780c */ /* 0x000fc60005f01670 */
[----:B------:R-:W-:Y:S01]  /*234c0*/  @!P1 STG.E.U8 desc[UR14][R26.64+0x8], R8 ;  /* 0x000008081a009986 */ /* 0x000fe2000c10110e */
[----:B------:R-:W-:-:S03]  /*234d0*/  ISETP.LT.OR P1, PT, R0, 0x12, !P3 ;  /* 0x000000120000780c */ /* 0x000fc60005f21670 */
[----:B------:R-:W-:Y:S01]  /*234e0*/  @!P5 STG.E.U8 desc[UR14][R26.64+0x9], R9 ;  /* 0x000009091a00d986 */ /* 0x000fe2000c10110e */
[----:B------:R-:W-:Y:S02]  /*234f0*/  ISETP.LT.OR P5, PT, R0, 0x11, !P2 ;  /* 0x000000110000780c */ /* 0x000fe400057a1670 */
        /* <DEDUP_REMOVED lines=8> */
[C---:B------:R-:W-:Y:S02]  /*23580*/  ISETP.LT.OR P5, PT, R0.reuse, 0x1a, !P3 ;  /* 0x0000001a0000780c */ /* 0x040fe40005fa1670 */
        /* <DEDUP_REMOVED lines=22> */
[C---:B------:R-:W-:Y:S02]  /*236f0*/  ISETP.LT.OR P0, PT, R0.reuse, 0x29, !P3 ;  /* 0x000000290000780c */ /* 0x040fe40005f01670 */
[----:B------:R-:W-:Y:S01]  /*23700*/  F2FP.SATFINITE.E4M3.F32.PACK_AB_MERGE_C R22, RZ, R22, RZ ;  /* 0x00000016ff16723e */ /* 0x000fe200048070ff */
[----:B------:R-:W-:Y:S01]  /*23710*/  @!P1 STG.E.U8 desc[UR14][R26.64+0x20], R20 ;  /* 0x000020141a009986 */ /* 0x000fe2000c10110e */
[----:B------:R-:W-:-:S02]  /*23720*/  ISETP.LT.OR P1, PT, R0, 0x2a, !P3 ;  /* 0x0000002a0000780c */ /* 0x000fc40005f21670 */
[C---:B------:R-:W-:Y:S01]  /*23730*/  ISETP.LT.OR P6, PT, R0.reuse, 0x2a, !P2 ;  /* 0x0000002a0000780c */ /* 0x040fe200057c1670 */
[----:B------:R-:W-:Y:S01]  /*23740*/  @!P5 STG.E.U8 desc[UR14][R26.64+0x21], R21 ;  /* 0x000021151a00d986 */ /* 0x000fe2000c10110e */
[----:B------:R-:W-:Y:S01]  /*23750*/  ISETP.LT.OR P5, PT, R0, 0x29, !P2 ;  /* 0x000000290000780c */ /* 0x000fe200057a1670 */
[----:B------:R-:W-:Y:S01]  /*23760*/  FMUL R156, R156, UR20 ;  /* 0x000000149c9c7c20 */ /* 0x000fe20008400000 */
[----:B------:R-:W-:Y:S01]  /*23770*/  FMUL R157, R157, UR20 ;  /* 0x000000149d9d7c20 */ /* 0x000fe20008400000 */
[----:B------:R-:W-:Y:S01]  /*23780*/  FMUL R158, R158, UR20 ;  /* 0x000000149e9e7c20 */ /* 0x000fe20008400000 */
[----:B------:R-:W-:Y:S01]  /*23790*/  FMUL R159, R159, UR20 ;  /* 0x000000149f9f7c20 */ /* 0x000fe20008400000 */
[----:B------:R-:W-:Y:S01]  /*237a0*/  @!P0 STG.E.U8 desc[UR14][R24.64+0x28], R22 ;  /* 0x0000281618008986 */ /* 0x000fe2000c10110e */
[----:B------:R-:W-:Y:S02]  /*237b0*/  ISETP.LT.OR P0, PT, R0, 0x31, !P3 ;  /* 0x000000310000780c */ /* 0x000fe40005f01670 */
[----:B------:R-:W-:Y:S01]  /*237c0*/  F2FP.SATFINITE.E4M3.F32.PACK_AB_MERGE_C R23, RZ, R23, RZ ;  /* 0x00000017ff17723e */ /* 0x000fe200048070ff */
[----:B------:R-:W-:Y:S01]  /*237d0*/  FMUL R160, R160, UR20 ;  /* 0x00000014a0a07c20 */ /* 0x000fe20008400000 */
[----:B------:R-:W-:Y:S01]  /*237e0*/  F2FP.SATFINITE.E4M3.F32.PACK_AB_MERGE_C R152, RZ, R152, RZ ;  /* 0x00000098ff98723e */ /* 0x000fe200048070ff */
[----:B------:R-:W-:Y:S01]  /*237f0*/  FMUL R161, R161, UR20 ;  /* 0x00000014a1a17c20 */ /* 0x000fe20008400000 */
        /* <DEDUP_REMOVED lines=47> */
[----:B0-----:R-:W-:Y:S01]  /*23af0*/  F2FP.SATFINITE.E4M3.F32.PACK_AB_MERGE_C R3, RZ, R166, RZ ;  /* 0x000000a6ff03723e */ /* 0x001fe200048070ff */
[----:B------:R-:W-:Y:S01]  /*23b00*/  @!P1 STG.E.U8 desc[UR14][R24.64+0x41], R163 ;  /* 0x000041a318009986 */ /* 0x000fe2000c10110e */
[----:B------:R-:W-:-:S03]  /*23b10*/  ISETP.LT.OR P1, PT, R0, 0x4a, !P3 ;  /* 0x0000004a0000780c */ /* 0x000fc60005f21670 */
[----:B------:R-:W-:Y:S01]  /*23b20*/  @!P5 STG.E.U8 desc[UR14][R26.64+0x40], R164 ;  /* 0x000040a41a00d986 */ /* 0x000fe2000c10110e */
[----:B------:R-:W-:-:S03]  /*23b30*/  ISETP.LT.OR P5, PT, R0, 0x49, !P2 ;  /* 0x000000490000780c */ /* 0x000fc600057a1670 */
[----:B------:R-:W-:Y:S01]  /*23b40*/  @!P6 STG.E.U8 desc[UR14][R26.64+0x41], R165 ;  /* 0x000041a51a00e986 */ /* 0x000fe2000c10110e */
[----:B------:R-:W-:-:S03]  /*23b50*/  ISETP.LT.OR P6, PT, R0, 0x4a, !P2 ;  /* 0x0000004a0000780c */ /* 0x000fc600057c1670 */
[----:B------:R0:W-:Y:S01]  /*23b60*/  @!P0 STG.E.U8 desc[UR14][R24.64+0x48], R3 ;  /* 0x0000480318008986 */ /* 0x0001e2000c10110e */
[----:B------:R-:W-:Y:S02]  /*23b70*/  ISETP.LT.OR P0, PT, R0, 0x51, !P3 ;  /* 0x000000510000780c */ /* 0x000fe40005f01670 */
[----:B------:R-:W-:Y:S01]  /*23b80*/  F2FP.SATFINITE.E4M3.F32.PACK_AB_MERGE_C R167, RZ, R167, RZ ;  /* 0x000000a7ffa7723e */ /* 0x000fe200048070ff */
[----:B------:R-:W-:Y:S01]  /*23b90*/  FMUL R172, R172, UR20 ;  /* 0x00000014acac7c20 */ /* 0x000fe20008400000 */
[----:B-1----:R-:W-:Y:S01]  /*23ba0*/  F2FP.SATFINITE.E4M3.F32.PACK_AB_MERGE_C R5, RZ, R168, RZ ;  /* 0x000000a8ff05723e */ /* 0x002fe200048070ff */
[----:B------:R-:W-:Y:S01]  /*23bb0*/  FMUL R173, R173, UR20 ;  /* 0x00000014adad7c20 */ /* 0x000fe20008400000 */
[----:B------:R-:W-:Y:S01]  /*23bc0*/  F2FP.SATFINITE.E4M3.F32.PACK_AB_MERGE_C R169, RZ, R169, RZ ;  /* 0x000000a9ffa9723e */ /* 0x000fe200048070ff */
[----:B------:R-:W-:Y:S01]  /*23bd0*/  @!P1 STG.E.U8 desc[UR14][R24.64+0x49], R167 ;  /* 0x000049a718009986 */ /* 0x000fe2000c10110e */
[----:B0-----:R-:W-:-:S03]  /*23be0*/  F2FP.SATFINITE.E4M3.F32.PACK_AB_MERGE_C R3, RZ, R170, RZ ;  /* 0x000000aaff03723e */ /* 0x001fc600048070ff */
[----:B------:R0:W-:Y:S01]  /*23bf0*/  @!P5 STG.E.U8 desc[UR14][R26.64+0x48], R5 ;  /* 0x000048051a00d986 */ /* 0x0001e2000c10110e */
[C---:B------:R-:W-:Y:S02]  /*23c00*/  ISETP.LT.OR P1, PT, R0.reuse, 0x52, !P3 ;  /* 0x000000520000780c */ /* 0x040fe40005f21670 */
[C---:B------:R-:W-:Y:S01]  /*23c10*/  ISETP.LT.OR P5, PT, R0.reuse, 0x51, !P2 ;  /* 0x000000510000780c */ /* 0x040fe200057a1670 */
[----:B------:R-:W-:Y:S01]  /*23c20*/  @!P6 STG.E.U8 desc[UR14][R26.64+0x49], R169 ;  /* 0x000049a91a00e986 */ /* 0x000fe2000c10110e */
[----:B------:R-:W-:-:S03]  /*23c30*/  ISETP.LT.OR P6, PT, R0, 0x52, !P2 ;  /* 0x000000520000780c */ /* 0x000fc600057c1670 */
[----:B------:R1:W-:Y:S01]  /*23c40*/  @!P0 STG.E.U8 desc[UR14][R24.64+0x50], R3 ;  /* 0x0000500318008986 */ /* 0x0003e2000c10110e */
[----:B------:R-:W-:Y:S01]  /*23c50*/  ISETP.LT.OR P0, PT, R0, 0x59, !P3 ;  /* 0x000000590000780c */ /* 0x000fe20005f01670 */
[----:B------:R-:W-:Y:S01]  /*23c60*/  FMUL R174, R174, UR20 ;  /* 0x00000014aeae7c20 */ /* 0x000fe20008400000 */
[----:B------:R-:W-:Y:S01]  /*23c70*/  F2FP.SATFINITE.E4M3.F32.PACK_AB_MERGE_C R171, RZ, R171, RZ ;  /* 0x000000abffab723e */ /* 0x000fe200048070ff */
[----:B------:R-:W-:Y:S01]  /*23c80*/  FMUL R175, R175, UR20 ;  /* 0x00000014afaf7c20 */ /* 0x000fe20008400000 */
[----:B0-----:R-:W-:Y:S01]  /*23c90*/  F2FP.SATFINITE.E4M3.F32.PACK_AB_MERGE_C R5, RZ, R172, RZ ;  /* 0x000000acff05723e */ /* 0x001fe200048070ff */
[----:B------:R-:W-:Y:S01]  /*23ca0*/  FMUL R176, R176, UR20 ;  /* 0x00000014b0b07c20 */ /* 0x000fe20008400000 */
[----:B------:R-:W-:Y:S01]  /*23cb0*/  F2FP.SATFINITE.E4M3.F32.PACK_AB_MERGE_C R173, RZ, R173, RZ ;  /* 0x000000adffad723e */ /* 0x000fe200048070ff */
[----:B------:R-:W-:Y:S01]  /*23cc0*/  @!P1 STG.E.U8 desc[UR14][R24.64+0x51], R171 ;  /* 0x000051ab18009986 */ /* 0x000fe2000c10110e */
[----:B-1----:R-:W-:-:S03]  /*23cd0*/  F2FP.SATFINITE.E4M3.F32.PACK_AB_MERGE_C R3, RZ, R174, RZ ;  /* 0x000000aeff03723e */ /* 0x002fc600048070ff */
        /* <DEDUP_REMOVED lines=220> */
[----:B------:R-:W4:Y:S01]  /*24aa0*/  LDL.LU R38, [R1+0x214] ;  /* 0x0002140001267983 */ /* 0x000f220000300800 */
[----:B------:R-:W-:Y:S02]  /*24ab0*/  F2FP.SATFINITE.E4M3.F32.PACK_AB_MERGE_C R229, RZ, R229, RZ ;  /* 0x000000e5ffe5723e */ /* 0x000fe400048070ff */
[----:B-1----:R-:W-:Y:S01]  /*24ac0*/  F2FP.SATFINITE.E4M3.F32.PACK_AB_MERGE_C R3, RZ, R230, RZ ;  /* 0x000000e6ff03723e */ /* 0x002fe200048070ff */
[----:B------:R-:W-:Y:S01]  /*24ad0*/  @!P1 STG.E.U8 desc[UR14][R24.64+0xc1], R227 ;  /* 0x0000c1e318009986 */ /* 0x000fe2000c10110e */
[----:B------:R-:W-:-:S03]  /*24ae0*/  ISETP.LT.OR P1, PT, R0, 0xca, !P3 ;  /* 0x000000ca0000780c */ /* 0x000fc60005f21670 */
[----:B------:R0:W-:Y:S01]  /*24af0*/  @!P5 STG.E.U8 desc[UR14][R26.64+0xc0], R5 ;  /* 0x0000c0051a00d986 */ /* 0x0001e2000c10110e */
[----:B------:R-:W-:-:S03]  /*24b00*/  ISETP.LT.OR P5, PT, R0, 0xc9, !P2 ;  /* 0x000000c90000780c */ /* 0x000fc600057a1670 */
[----:B------:R-:W-:Y:S01]  /*24b10*/  @!P6 STG.E.U8 desc[UR14][R26.64+0xc1], R229 ;  /* 0x0000c1e51a00e986 */ /* 0x000fe2000c10110e */
[----:B------:R-:W-:-:S03]  /*24b20*/  ISETP.LT.OR P6, PT, R0, 0xca, !P2 ;  /* 0x000000ca0000780c */ /* 0x000fc600057c1670 */
[----:B------:R4:W-:Y:S01]  /*24b30*/  @!P0 STG.E.U8 desc[UR14][R24.64+0xc8], R3 ;  /* 0x0000c80318008986 */ /* 0x0009e2000c10110e */
[----:B------:R-:W-:Y:S01]  /*24b40*/  ISETP.LT.OR P0, PT, R0, 0xd1, !P3 ;  /* 0x000000d10000780c */ /* 0x000fe20005f01670 */
[----:B------:R-:W-:Y:S01]  /*24b50*/  FMUL R232, R232, UR20 ;  /* 0x00000014e8e87c20 */ /* 0x000fe20008400000 */
[----:B------:R-:W-:Y:S01]  /*24b60*/  FMUL R233, R233, UR20 ;  /* 0x00000014e9e97c20 */ /* 0x000fe20008400000 */
[----:B------:R-:W4:Y:S01]  /*24b70*/  LDL.LU R37, [R1+0x218] ;  /* 0x0002180001257983 */ /* 0x000f220000300800 */
[----:B------:R-:W-:Y:S01]  /*24b80*/  FMUL R234, R234, UR20 ;  /* 0x00000014eaea7c20 */ /* 0x000fe20008400000 */
[----:B------:R-:W-:Y:S02]  /*24b90*/  F2FP.SATFINITE.E4M3.F32.PACK_AB_MERGE_C R231, RZ, R231, RZ ;  /* 0x000000e7ffe7723e */ /* 0x000fe400048070ff */
[----:B------:R-:W4:Y:S01]  /*24ba0*/  LDL.LU R36, [R1+0x21c] ;  /* 0x00021c0001247983 */ /* 0x000f220000300800 */
[----:B0-----:R-:W-:Y:S01]  /*24bb0*/  F2FP.SATFINITE.E4M3.F32.PACK_AB_MERGE_C R5, RZ, R232, RZ ;  /* 0x000000e8ff05723e */ /* 0x001fe200048070ff */
[----:B---3--:R-:W-:Y:S01]  /*24bc0*/  FMUL R2, R40, UR20 ;  /* 0x0000001428027c20 */ /* 0x008fe20008400000 */
[----:B------:R-:W-:Y:S01]  /*24bd0*/  F2FP.SATFINITE.E4M3.F32.PACK_AB_MERGE_C R233, RZ, R233, RZ ;  /* 0x000000e9ffe9723e */ /* 0x000fe200048070ff */
[----:B--2---:R-:W-:Y:S01]  /*24be0*/  FMUL R4, R35, UR20 ;  /* 0x0000001423047c20 */ /* 0x004fe20008400000 */
[----:B------:R-:W-:Y:S01]  /*24bf0*/  F2FP.SATFINITE.E4M3.F32.PACK_AB_MERGE_C R7, RZ, R234, RZ ;  /* 0x000000eaff07723e */ /* 0x000fe200048070ff */
[----:B------:R-:W2:Y:S01]  /*24c00*/  LDL.LU R35, [R1+0x220] ;  /* 0x0002200001237983 */ /* 0x000ea20000300800 */
[----:B------:R-:W-:Y:S01]  /*24c10*/  FMUL R235, R235, UR20 ;  /* 0x00000014ebeb7c20 */ /* 0x000fe20008400000 */
[----:B------:R-:W-:Y:S01]  /*24c20*/  FMUL R236, R236, UR20 ;  /* 0x00000014ecec7c20 */ /* 0x000fe20008400000 */
[----:B----4-:R-:W-:Y:S01]  /*24c30*/  FMUL R3, R39, UR20 ;  /* 0x0000001427037c20 */ /* 0x010fe20008400000 */
[----:B------:R-:W-:Y:S01]  /*24c40*/  @!P1 STG.E.U8 desc[UR14][R24.64+0xc9], R231 ;  /* 0x0000c9e718009986 */ /* 0x000fe2000c10110e */
[C---:B------:R-:W-:Y:S01]  /*24c50*/  ISETP.LT.OR P1, PT, R0.reuse, 0xd2, !P3 ;  /* 0x000000d20000780c */ /* 0x040fe20005f21670 */
[----:B------:R-:W-:Y:S01]  /*24c60*/  FMUL R237, R237, UR20 ;  /* 0x00000014eded7c20 */ /* 0x000fe20008400000 */
[----:B------:R-:W-:Y:S01]  /*24c70*/  F2FP.SATFINITE.E4M3.F32.PACK_AB_MERGE_C R235, RZ, R235, RZ ;  /* 0x000000ebffeb723e */ /* 0x000fe200048070ff */
[----:B------:R0:W-:Y:S01]  /*24c80*/  @!P5 STG.E.U8 desc[UR14][R26.64+0xc8], R5 ;  /* 0x0000c8051a00d986 */ /* 0x0001e2000c10110e */
[----:B------:R-:W-:-:S02]  /*24c90*/  ISETP.LT.OR P5, PT, R0, 0xd1, !P2 ;  /* 0x000000d10000780c */ /* 0x000fc400057a1670 */
[----:B------:R-:W-:Y:S01]  /*24ca0*/  F2FP.SATFINITE.E4M3.F32.PACK_AB_MERGE_C R9, RZ, R236, RZ ;  /* 0x000000ecff09723e */ /* 0x000fe200048070ff */
[----:B------:R-:W-:Y:S01]  /*24cb0*/  @!P6 STG.E.U8 desc[UR14][R26.64+0xc9], R233 ;  /* 0x0000c9e91a00e986 */ /* 0x000fe2000c10110e */
[C---:B------:R-:W-:Y:S02]  /*24cc0*/  ISETP.LT.OR P6, PT, R0.reuse, 0xd2, !P2 ;  /* 0x000000d20000780c */ /* 0x040fe400057c1670 */
[----:B------:R-:W-:Y:S01]  /*24cd0*/  F2FP.SATFINITE.E4M3.F32.PACK_AB_MERGE_C R237, RZ, R237, RZ ;  /* 0x000000edffed723e */ /* 0x000fe200048070ff */
[----:B------:R1:W-:Y:S01]  /*24ce0*/  @!P0 STG.E.U8 desc[UR14][R24.64+0xd0], R7 ;  /* 0x0000d00718008986 */ /* 0x0003e2000c10110e */
[C---:B------:R-:W-:Y:S01]  /*24cf0*/  ISETP.LT.OR P0, PT, R0.reuse, 0xd9, !P3 ;  /* 0x000000d90000780c */ /* 0x040fe20005f01670 */
[----:B0-----:R-:W-:Y:S02]  /*24d00*/  FMUL R5, R33, UR20 ;  /* 0x0000001421057c20 */ /* 0x001fe40008400000 */
[----:B------:R-:W-:Y:S01]  /*24d10*/  @!P1 STG.E.U8 desc[UR14][R24.64+0xd1], R235 ;  /* 0x0000d1eb18009986 */ /* 0x000fe2000c10110e */
[----:B------:R-:W-:-:S03]  /*24d20*/  ISETP.LT.OR P1, PT, R0, 0xda, !P3 ;  /* 0x000000da0000780c */ /* 0x000fc60005f21670 */
[----:B------:R-:W3:Y:S01]  /*24d30*/  LDL.LU R33, [R1+0x224] ;  /* 0x0002240001217983 */ /* 0x000ee20000300800 */
[----:B-1----:R-:W-:Y:S01]  /*24d40*/  F2FP.SATFINITE.E4M3.F32.PACK_AB_MERGE_C R7, RZ, R2, RZ ;  /* 0x00000002ff07723e */ /* 0x002fe200048070ff */
[----:B------:R-:W-:Y:S02]  /*24d50*/  FMUL R2, R32, UR20 ;  /* 0x0000001420027c20 */ /* 0x000fe40008400000 */
[----:B------:R-:W4:Y:S04]  /*24d60*/  LDL.LU R40, [R1+0x228] ;  /* 0x0002280001287983 */ /* 0x000f280000300800 */
[----:B------:R-:W4:Y:S04]  /*24d70*/  LDL.LU R32, [R1+0x22c] ;  /* 0x00022c0001207983 */ /* 0x000f280000300800 */
[----:B------:R-:W4:Y:S01]  /*24d80*/  LDL.LU R39, [R1+0x230] ;  /* 0x0002300001277983 */ /* 0x000f220000300800 */
[----:B------:R-:W-:-:S03]  /*24d90*/  F2FP.SATFINITE.E4M3.F32.PACK_AB_MERGE_C R11, RZ, R4, RZ ;  /* 0x00000004ff0b723e */ /* 0x000fc600048070ff */
[----:B------:R0:W-:Y:S01]  /*24da0*/  @!P5 STG.E.U8 desc[UR14][R26.64+0xd0], R9 ;  /* 0x0000d0091a00d986 */ /* 0x0001e2000c10110e */
[C---:B------:R-:W-:Y:S02]  /*24db0*/  ISETP.LT.OR P5, PT, R0.reuse, 0xd9, !P2 ;  /* 0x000000d90000780c */ /* 0x040fe400057a1670 */
[----:B------:R-:W-:Y:S01]  /*24dc0*/  F2FP.SATFINITE.E4M3.F32.PACK_AB_MERGE_C R13, RZ, R5, RZ ;  /* 0x00000005ff0d723e */ /* 0x000fe200048070ff */
[----:B------:R-:W-:Y:S01]  /*24dd0*/  @!P6 STG.E.U8 desc[UR14][R26.64+0xd1], R237 ;  /* 0x0000d1ed1a00e986 */ /* 0x000fe2000c10110e */
[----:B------:R-:W-:Y:S02]  /*24de0*/  ISETP.LT.OR P6, PT, R0, 0xda, !P2 ;  /* 0x000000da0000780c */ /* 0x000fe400057c1670 */
[----:B0-----:R-:W-:Y:S01]  /*24df0*/  F2FP.SATFINITE.E4M3.F32.PACK_AB_MERGE_C R9, RZ, R3, RZ ;  /* 0x00000003ff09723e */ /* 0x001fe200048070ff */
[----:B------:R0:W-:Y:S04]  /*24e00*/  @!P0 STG.E.U8 desc[UR14][R24.64+0xd8], R7 ;  /* 0x0000d80718008986 */ /* 0x0001e8000c10110e */
[----:B------:R1:W-:Y:S01]  /*24e10*/  @!P1 STG.E.U8 desc[UR14][R24.64+0xd9], R9 ;  /* 0x0000d90918009986 */ /* 0x0003e2000c10110e */
[----:B0-----:R-:W-:-:S03]  /*24e20*/  F2FP.SATFINITE.E4M3.F32.PACK_AB_MERGE_C R7, RZ, R2, RZ ;  /* 0x00000002ff07723e */ /* 0x001fc600048070ff */
[----:B------:R0:W-:Y:S01]  /*24e30*/  @!P5 STG.E.U8 desc[UR14][R26.64+0xd8], R11 ;  /* 0x0000d80b1a00d986 */ /* 0x0001e2000c10110e */
[----:B------:R-:W-:-:S03]  /*24e40*/  FMUL R3, R38, UR20 ;  /* 0x0000001426037c20 */ /* 0x000fc60008400000 */
[----:B------:R-:W4:Y:S02]  /*24e50*/  LDL.LU R38, [R1+0x234] ;  /* 0x0002340001267983 */ /* 0x000f240000300800 */
[----:B-1----:R-:W-:Y:S01]  /*24e60*/  F2FP.SATFINITE.E4M3.F32.PACK_AB_MERGE_C R9, RZ, R3, RZ ;  /* 0x00000003ff09723e */ /* 0x002fe200048070ff */
[----:B------:R-:W-:Y:S02]  /*24e70*/  FMUL R4, R37, UR20 ;  /* 0x0000001425047c20 */ /* 0x000fe40008400000 */
[----:B------:R-:W4:Y:S01]  /*24e80*/  LDL.LU R37, [R1+0x238] ;  /* 0x0002380001257983 */ /* 0x000f220000300800 */
[----:B------:R-:W-:-:S03]  /*24e90*/  FMUL R5, R36, UR20 ;  /* 0x0000001424057c20 */ /* 0x000fc60008400000 */
[----:B------:R-:W4:Y:S01]  /*24ea0*/  LDL.LU R36, [R1+0x23c] ;  /* 0x00023c0001247983 */ /* 0x000f220000300800 */
[----:B--2---:R-:W-:-:S03]  /*24eb0*/  FMUL R2, R35, UR20 ;  /* 0x0000001423027c20 */ /* 0x004fc60008400000 */
[----:B------:R-:W2:Y:S01]  /*24ec0*/  LDL.LU R35, [R1+0x240] ;  /* 0x0002400001237983 */ /* 0x000ea20000300800 */
[----:B0-----:R-:W-:Y:S01]  /*24ed0*/  F2FP.SATFINITE.E4M3.F32.PACK_AB_MERGE_C R11, RZ, R4, RZ ;  /* 0x00000004ff0b723e */ /* 0x001fe200048070ff */
[----:B---3--:R-:W-:Y:S02]  /*24ee0*/  FMUL R3, R33, UR20 ;  /* 0x0000001421037c20 */ /* 0x008fe40008400000 */
[----:B------:R-:W3:Y:S01]  /*24ef0*/  LDL.LU R33, [R1+0x244] ;  /* 0x0002440001217983 */ /* 0x000ee20000300800 */
[----:B----4-:R-:W-:-:S03]  /*24f00*/  FMUL R4, R32, UR20 ;  /* 0x0000001420047c20 */ /* 0x010fc60008400000 */
[----:B------:R-:W4:Y:S04]  /*24f10*/  LDL.LU R32, [R1+0x248] ;  /* 0x0002480001207983 */ /* 0x000f280000300800 */
[----:B------:R0:W-:Y:S01]  /*24f20*/  @!P6 STG.E.U8 desc[UR14][R26.64+0xd9], R13 ;  /* 0x0000d90d1a00e986 */ /* 0x0001e2000c10110e */
[C---:B------:R-:W-:Y:S02]  /*24f30*/  ISETP.LT.OR P6, PT, R0.reuse, 0xe2, !P3 ;  /* 0x000000e20000780c */ /* 0x040fe40005fc1670 */
[C---:B------:R-:W-:Y:S02]  /*24f40*/  ISETP.LT.OR P5, PT, R0.reuse, 0xe1, !P3 ;  /* 0x000000e10000780c */ /* 0x040fe40005fa1670 */
[C---:B------:R-:W-:Y:S02]  /*24f50*/  ISETP.LT.OR P0, PT, R0.reuse, 0xe1, !P2 ;  /* 0x000000e10000780c */ /* 0x040fe40005701670 */
[----:B------:R-:W-:-:S02]  /*24f60*/  ISETP.LT.OR P1, PT, R0, 0xe2, !P2 ;  /* 0x000000e20000780c */ /* 0x000fc40005721670 */
[----:B------:R-:W-:-:S05]  /*24f70*/  F2FP.SATFINITE.E4M3.F32.PACK_AB_MERGE_C R5, RZ, R5, RZ ;  /* 0x00000005ff05723e */ /* 0x000fca00048070ff */
[----:B------:R-:W-:Y:S01]  /*24f80*/  @!P6 STG.E.U8 desc[UR14][R24.64+0xe1], R9 ;  /* 0x0000e1091800e986 */ /* 0x000fe2000c10110e */
[----:B------:R-:W-:Y:S02]  /*24f90*/  ISETP.LT.OR P6, PT, R0, 0xe9, !P3 ;  /* 0x000000e90000780c */ /* 0x000fe40005fc1670 */
[----:B0-----:R-:W-:Y:S01]  /*24fa0*/  F2FP.SATFINITE.E4M3.F32.PACK_AB_MERGE_C R13, RZ, R2, RZ ;  /* 0x00000002ff0d723e */ /* 0x001fe200048070ff */
[----:B------:R-:W-:Y:S01]  /*24fb0*/  FMUL R2, R40, UR20 ;  /* 0x0000001428027c20 */ /* 0x000fe20008400000 */
[----:B------:R0:W-:Y:S01]  /*24fc0*/  @!P5 STG.E.U8 desc[UR14][R24.64+0xe0], R7 ;  /* 0x0000e0071800d986 */ /* 0x0001e2000c10110e */
[----:B------:R-:W-:-:S03]  /*24fd0*/  ISETP.LT.OR P5, PT, R0, 0xea, !P2 ;  /* 0x000000ea0000780c */ /* 0x000fc600057a1670 */
[----:B------:R-:W-:Y:S01]  /*24fe0*/  @!P0 STG.E.U8 desc[UR14][R26.64+0xe0], R11 ;  /* 0x0000e00b1a008986 */ /* 0x000fe2000c10110e */
[----:B------:R-:W-:-:S03]  /*24ff0*/  ISETP.LT.OR P0, PT, R0, 0xea, !P3 ;  /* 0x000000ea0000780c */ /* 0x000fc60005f01670 */
[----:B------:R1:W-:Y:S01]  /*25000*/  @!P1 STG.E.U8 desc[UR14][R26.64+0xe1], R5 ;  /* 0x0000e1051a009986 */ /* 0x0003e2000c10110e */
[----:B------:R-:W-:-:S03]  /*25010*/  ISETP.LT.OR P1, PT, R0, 0xe9, !P2 ;  /* 0x000000e90000780c */ /* 0x000fc60005721670 */
[----:B------:R-:W4:Y:S01]  /*25020*/  LDL.LU R40, [R1+0x24c] ;  /* 0x00024c0001287983 */ /* 0x000f220000300800 */
[----:B0-----:R-:W-:-:S03]  /*25030*/  F2FP.SATFINITE.E4M3.F32.PACK_AB_MERGE_C R7, RZ, R3, RZ ;  /* 0x00000003ff07723e */ /* 0x001fc600048070ff */
[----:B------:R-:W-:Y:S01]  /*25040*/  @!P6 STG.E.U8 desc[UR14][R24.64+0xe8], R13 ;  /* 0x0000e80d1800e986 */ /* 0x000fe2000c10110e */
[----:B-1----:R-:W-:Y:S01]  /*25050*/  F2FP.SATFINITE.E4M3.F32.PACK_AB_MERGE_C R5, RZ, R2, RZ ;  /* 0x00000002ff05723e */ /* 0x002fe200048070ff */
[----:B------:R-:W-:Y:S02]  /*25060*/  FMUL R2, R39, UR20 ;  /* 0x0000001427027c20 */ /* 0x000fe40008400000 */
[----:B------:R-:W4:Y:S01]  /*25070*/  LDL.LU R39, [R1+0x250] ;  /* 0x0002500001277983 */ /* 0x000f220000300800 */
[----:B------:R-:W-:Y:S02]  /*25080*/  ISETP.LT.OR P6, PT, R0, 0xf1, !P3 ;  /* 0x000000f10000780c */ /* 0x000fe40005fc1670 */
[----:B------:R-:W-:Y:S02]  /*25090*/  F2FP.SATFINITE.E4M3.F32.PACK_AB_MERGE_C R9, RZ, R4, RZ ;  /* 0x00000004ff09723e */ /* 0x000fe400048070ff */
[----:B------:R-:W-:Y:S01]  /*250a0*/  F2FP.SATFINITE.E4M3.F32.PACK_AB_MERGE_C R11, RZ, R2, RZ ;  /* 0x00000002ff0b723e */ /* 0x000fe200048070ff */
[----:B------:R0:W-:Y:S04]  /*250b0*/  @!P0 STG.E.U8 desc[UR14][R24.64+0xe9], R7 ;  /* 0x0000e90718008986 */ /* 0x0001e8000c10110e */
[----:B------:R1:W-:Y:S04]  /*250c0*/  @!P5 STG.E.U8 desc[UR14][R26.64+0xe9], R9 ;  /* 0x0000e9091a00d986 */ /* 0x0003e8000c10110e */
[----:B------:R-:W-:Y:S04]  /*250d0*/  @!P1 STG.E.U8 desc[UR14][R26.64+0xe8], R5 ;  /* 0x0000e8051a009986 */ /* 0x000fe8000c10110e */
[----:B------:R2:W-:Y:S01]  /*250e0*/  @!P6 STG.E.U8 desc[UR14][R24.64+0xf0], R11 ;  /* 0x0000f00b1800e986 */ /* 0x0005e2000c10110e */
[----:B------:R-:W-:-:S03]  /*250f0*/  FMUL R3, R38, UR20 ;  /* 0x0000001426037c20 */ /* 0x000fc60008400000 */
[----:B------:R-:W4:Y:S02]  /*25100*/  LDL.LU R38, [R1+0x254] ;  /* 0x0002540001267983 */ /* 0x000f240000300800 */
[----:B0-----:R-:W-:Y:S01]  /*25110*/  F2FP.SATFINITE.E4M3.F32.PACK_AB_MERGE_C R7, RZ, R3, RZ ;  /* 0x00000003ff07723e */ /* 0x001fe200048070ff */
[----:B------:R-:W-:Y:S02]  /*25120*/  FMUL R4, R37, UR20 ;  /* 0x0000001425047c20 */ /* 0x000fe40008400000 */
[----:B------:R-:W4:Y:S01]  /*25130*/  LDL.LU R37, [R1+0x258] ;  /* 0x0002580001257983 */ /* 0x000f220000300800 */
[----:B------:R-:W-:-:S03]  /*25140*/  FMUL R2, R36, UR20 ;  /* 0x0000001424027c20 */ /* 0x000fc60008400000 */
[----:B------:R-:W4:Y:S02]  /*25150*/  LDL.LU R36, [R1+0x25c] ;  /* 0x00025c0001247983 */ /* 0x000f240000300800 */
[----:B-1----:R-:W-:Y:S01]  /*25160*/  F2FP.SATFINITE.E4M3.F32.PACK_AB_MERGE_C R9, RZ, R2, RZ ;  /* 0x00000002ff09723e */ /* 0x002fe200048070ff */
[----:B--2---:R-:W-:Y:S02]  /*25170*/  FMUL R2, R35, UR20 ;  /* 0x0000001423027c20 */ /* 0x004fe40008400000 */
[----:B------:R-:W2:Y:S03]  /*25180*/  LDL.LU R35, [R1+0x260] ;  /* 0x0002600001237983 */ /* 0x000ea60000300800 */
[----:B------:R-:W-:Y:S01]  /*25190*/  F2FP.SATFINITE.E4M3.F32.PACK_AB_MERGE_C R11, RZ, R2, RZ ;  /* 0x00000002ff0b723e */ /* 0x000fe200048070ff */
[----:B---3--:R-:W-:Y:S02]  /*251a0*/  FMUL R3, R33, UR20 ;  /* 0x0000001421037c20 */ /* 0x008fe40008400000 */
[----:B------:R-:W3:Y:S01]  /*251b0*/  LDL.LU R33, [R1+0x264] ;  /* 0x0002640001217983 */ /* 0x000ee20000300800 */
[----:B----4-:R-:W-:-:S03]  /*251c0*/  FMUL R2, R32, UR20 ;  /* 0x0000001420027c20 */ /* 0x010fc60008400000 */
[----:B------:R-:W4:Y:S01]  /*251d0*/  LDL.LU R32, [R1+0x268] ;  /* 0x0002680001207983 */ /* 0x000f220000300800 */
[C---:B------:R-:W-:Y:S02]  /*251e0*/  ISETP.LT.OR P0, PT, R0.reuse, 0xf2, !P3 ;  /* 0x000000f20000780c */ /* 0x040fe40005f01670 */
[C---:B------:R-:W-:Y:S02]  /*251f0*/  ISETP.LT.OR P5, PT, R0.reuse, 0xf2, !P2 ;  /* 0x000000f20000780c */ /* 0x040fe400057a1670 */
[C---:B------:R-:W-:Y:S02]  /*25200*/  ISETP.LT.OR P1, PT, R0.reuse, 0xf1, !P2 ;  /* 0x000000f10000780c */ /* 0x040fe40005721670 */
[----:B------:R-:W-:Y:S02]  /*25210*/  ISETP.LT.OR P6, PT, R0, 0xf9, !P3 ;  /* 0x000000f90000780c */ /* 0x000fe40005fc1670 */
[----:B------:R-:W-:Y:S02]  /*25220*/  F2FP.SATFINITE.E4M3.F32.PACK_AB_MERGE_C R13, RZ, R3, RZ ;  /* 0x00000003ff0d723e */ /* 0x000fe400048070ff */
[----:B------:R-:W-:-:S03]  /*25230*/  F2FP.SATFINITE.E4M3.F32.PACK_AB_MERGE_C R5, RZ, R4, RZ ;  /* 0x00000004ff05723e */ /* 0x000fc600048070ff */
[----:B------:R0:W-:Y:S01]  /*25240*/  @!P0 STG.E.U8 desc[UR14][R24.64+0xf1], R7 ;  /* 0x0000f10718008986 */ /* 0x0001e2000c10110e */
[----:B------:R-:W-:-:S03]  /*25250*/  ISETP.LT.OR P3, PT, R0, 0xfa, !P3 ;  /* 0x000000fa0000780c */ /* 0x000fc60005f61670 */
[----:B------:R1:W-:Y:S01]  /*25260*/  @!P5 STG.E.U8 desc[UR14][R26.64+0xf1], R9 ;  /* 0x0000f1091a00d986 */ /* 0x0003e2000c10110e */
[----:B------:R-:W-:Y:S02]  /*25270*/  ISETP.LT.OR P5, PT, R0, 0xf9, !P2 ;  /* 0x000000f90000780c */ /* 0x000fe400057a1670 */
[----:B0-----:R-:W-:Y:S01]  /*25280*/  F2FP.SATFINITE.E4M3.F32.PACK_AB_MERGE_C R7, RZ, R2, RZ ;  /* 0x00000002ff07723e */ /* 0x001fe200048070ff */
[----:B------:R-:W-:Y:S01]  /*25290*/  @!P1 STG.E.U8 desc[UR14][R26.64+0xf0], R5 ;  /* 0x0000f0051a009986 */ /* 0x000fe2000c10110e */
[----:B------:R-:W-:-:S03]  /*252a0*/  FMUL R2, R40, UR20 ;  /* 0x0000001428027c20 */ /* 0x000fc60008400000 */
[----:B------:R-:W4:Y:S01]  /*252b0*/  LDL.LU R40, [R1+0x26c] ;  /* 0x00026c0001287983 */ /* 0x000f220000300800 */
[----:B------:R-:W-:-:S03]  /*252c0*/  FMUL R3, R39, UR20 ;  /* 0x0000001427037c20 */ /* 0x000fc60008400000 */
[----:B------:R-:W4:Y:S01]  /*252d0*/  LDL.LU R39, [R1+0x270] ;  /* 0x0002700001277983 */ /* 0x000f220000300800 */
[----:B-1----:R-:W-:-:S03]  /*252e0*/  F2FP.SATFINITE.E4M3.F32.PACK_AB_MERGE_C R9, RZ, R2, RZ ;  /* 0x00000002ff09723e */ /* 0x002fc600048070ff */
        /* <DEDUP_REMOVED lines=17> */
[----:B------:R-:W4:Y:S01]  /*25400*/  LDL.LU R32, [R1+0x288] ;  /* 0x0002880001207983 */ /* 0x000f220000300800 */
[----:B------:R-:W-:Y:S02]  /*25410*/  ISETP.GE.AND P1, PT, R34, 0x81, PT ;  /* 0x000000812200780c */ /* 0x000fe40003f26270 */
[C---:B------:R-:W-:Y:S02]  /*25420*/  ISETP.LT.OR P2, PT, R0.reuse, 0xfa, !P2 ;  /* 0x000000fa0000780c */ /* 0x040fe40005741670 */
[C---:B------:R-:W-:Y:S02]  /*25430*/  ISETP.LT.OR P6, PT, R0.reuse, 0x1, !P1 ;  /* 0x000000010000780c */ /* 0x040fe40004fc1670 */
[----:B------:R-:W-:Y:S02]  /*25440*/  ISETP.LT.OR P3, PT, R0, 0x2, !P1 ;  /* 0x000000020000780c */ /* 0x000fe40004f61670 */
[----:B------:R-:W-:-:S07]  /*25450*/  ISETP.GE.AND P0, PT, R34, 0x89, PT ;  /* 0x000000892200780c */ /* 0x000fce0003f06270 */
[----:B------:R0:W-:Y:S04]  /*25460*/  @!P2 STG.E.U8 desc[UR14][R26.64+0xf9], R9 ;  /* 0x0000f9091a00a986 */ /* 0x0001e8000c10110e */
[----:B------:R-:W-:Y:S01]  /*25470*/  @!P6 STG.E.U8 desc[UR14][R30.64], R11 ;  /* 0x0000000b1e00e986 */ /* 0x000fe2000c10110e */
[C---:B------:R-:W-:Y:S02]  /*25480*/  ISETP.LT.OR P6, PT, R0.reuse, 0x2, !P0 ;  /* 0x000000020000780c */ /* 0x040fe400047c1670 */
[C---:B------:R-:W-:Y:S01]  /*25490*/  ISETP.LT.OR P5, PT, R0.reuse, 0x1, !P0 ;  /* 0x000000010000780c */ /* 0x040fe200047a1670 */
[----:B------:R1:W-:Y:S01]  /*254a0*/  @!P3 STG.E.U8 desc[UR14][R30.64+0x1], R13 ;  /* 0x0000010d1e00b986 */ /* 0x0003e2000c10110e */
[----:B------:R-:W-:Y:S02]  /*254b0*/  ISETP.LT.OR P2, PT, R0, 0xa, !P1 ;  /* 0x0000000a0000780c */ /* 0x000fe40004f41670 */
[----:B0-----:R-:W-:Y:S01]  /*254c0*/  F2FP.SATFINITE.E4M3.F32.PACK_AB_MERGE_C R9, RZ, R3, RZ ;  /* 0x00000003ff09723e */ /* 0x001fe200048070ff */
[----:B------:R-:W-:-:S02]  /*254d0*/  FMUL R3, R40, UR20 ;  /* 0x0000001428037c20 */ /* 0x000fc40008400000 */
[----:B------:R-:W4:Y:S01]  /*254e0*/  LDL.LU R40, [R1+0x28c] ;  /* 0x00028c0001287983 */ /* 0x000f220000300800 */
[----:B-1----:R-:W-:Y:S02]  /*254f0*/  F2FP.SATFINITE.E4M3.F32.PACK_AB_MERGE_C R13, RZ, R2, RZ ;  /* 0x00000002ff0d723e */ /* 0x002fe400048070ff */
[C---:B------:R-:W-:Y:S01]  /*25500*/  ISETP.LT.OR P3, PT, R0.reuse, 0x9, !P1 ;  /* 0x000000090000780c */ /* 0x040fe20004f61670 */
[----:B------:R0:W-:Y:S01]  /*25510*/  @!P6 STG.E.U8 desc[UR14][R28.64+0x1], R7 ;  /* 0x000001071c00e986 */ /* 0x0001e2000c10110e */
[----:B------:R-:W-:Y:S01]  /*25520*/  F2FP.SATFINITE.E4M3.F32.PACK_AB_MERGE_C R5, RZ, R5, RZ ;  /* 0x00000005ff05723e */ /* 0x000fe200048070ff */
[----:B------:R-:W-:Y:S02]  /*25530*/  FMUL R2, R39, UR20 ;  /* 0x0000001427027c20 */ /* 0x000fe40008400000 */
[----:B------:R-:W4:Y:S01]  /*25540*/  LDL.LU R39, [R1+0x290] ;  /* 0x0002900001277983 */ /* 0x000f220000300800 */
[----:B------:R-:W-:Y:S02]  /*25550*/  F2FP.SATFINITE.E4M3.F32.PACK_AB_MERGE_C R11, RZ, R4, RZ ;  /* 0x00000004ff0b723e */ /* 0x000fe400048070ff */
[----:B------:R-:W-:-:S02]  /*25560*/  ISETP.LT.OR P6, PT, R0, 0xa, !P0 ;  /* 0x0000000a0000780c */ /* 0x000fc400047c1670 */
[----:B0-----:R-:W-:Y:S01]  /*25570*/  F2FP.SATFINITE.E4M3.F32.PACK_AB_MERGE_C R7, RZ, R2, RZ ;  /* 0x00000002ff07723e */ /* 0x001fe200048070ff */
[----:B------:R0:W-:Y:S04]  /*25580*/  @!P5 STG.E.U8 desc[UR14][R28.64], R5 ;  /* 0x000000051c00d986 */ /* 0x0001e8000c10110e */
[----:B------:R-:W-:Y:S04]  /*25590*/  @!P2 STG.E.U8 desc[UR14][R30.64+0x9], R11 ;  /* 0x0000090b1e00a986 */ /* 0x000fe8000c10110e */
[----:B------:R1:W-:Y:S01]  /*255a0*/  @!P3 STG.E.U8 desc[UR14][R30.64+0x8], R9 ;  /* 0x000008091e00b986 */ /* 0x0003e2000c10110e */
[----:B0-----:R-:W-:-:S05]  /*255b0*/  F2FP.SATFINITE.E4M3.F32.PACK_AB_MERGE_C R5, RZ, R3, RZ ;  /* 0x00000003ff05723e */ /* 0x001fca00048070ff */
[----:B------:R4:W-:Y:S01]  /*255c0*/  @!P6 STG.E.U8 desc[UR14][R28.64+0x9], R5 ;  /* 0x000009051c00e986 */ /* 0x0009e2000c10110e */
[----:B------:R-:W-:-:S03]  /*255d0*/  FMUL R4, R38, UR20 ;  /* 0x0000001426047c20 */ /* 0x000fc60008400000 */
[----:B------:R-:W4:Y:S02]  /*255e0*/  LDL.LU R38, [R1+0x294] ;  /* 0x0002940001267983 */ /* 0x000f240000300800 */
[----:B-1----:R-:W-:Y:S01]  /*255f0*/  F2FP.SATFINITE.E4M3.F32.PACK_AB_MERGE_C R9, RZ, R4, RZ ;  /* 0x00000004ff09723e */ /* 0x002fe200048070ff */
[----:B------:R-:W-:Y:S02]  /*25600*/  FMUL R2, R37, UR20 ;  /* 0x0000001425027c20 */ /* 0x000fe40008400000 */
[----:B------:R-:W4:Y:S03]  /*25610*/  LDL.LU R37, [R1+0x298] ;  /* 0x0002980001257983 */ /* 0x000f260000300800 */
[----:B------:R-:W-:Y:S01]  /*25620*/  F2FP.SATFINITE.E4M3.F32.PACK_AB_MERGE_C R11, RZ, R2, RZ ;  /* 0x00000002ff0b723e */ /* 0x000fe200048070ff */
[----:B------:R-:W-:Y:S02]  /*25630*/  FMUL R2, R36, UR20 ;  /* 0x0000001424027c20 */ /* 0x000fe40008400000 */
[----:B------:R-:W4:Y:S01]  /*25640*/  LDL.LU R36, [R1+0x29c] ;  /* 0x00029c0001247983 */ /* 0x000f220000300800 */
[----:B--2---:R-:W-:-:S03]  /*25650*/  FMUL R3, R35, UR20 ;  /* 0x0000001423037c20 */ /* 0x004fc60008400000 */
[----:B------:R-:W2:Y:S01]  /*25660*/  LDL.LU R35, [R1+0x2a0] ;  /* 0x0002a00001237983 */ /* 0x000ea20000300800 */
[----:B---3--:R-:W-:-:S03]  /*25670*/  FMUL R4, R33, UR20 ;  /* 0x0000001421047c20 */ /* 0x008fc60008400000 */
[----:B------:R-:W3:Y:S01]  /*25680*/  LDL.LU R33, [R1+0x2a4] ;  /* 0x0002a40001217983 */ /* 0x000ee20000300800 */
[----:B----4-:R-:W-:-:S03]  /*25690*/  FMUL R5, R32, UR20 ;  /* 0x0000001420057c20 */ /* 0x010fc60008400000 */
[----:B------:R-:W4:Y:S01]  /*256a0*/  LDL.LU R32, [R1+0x2a8] ;  /* 0x0002a80001207983 */ /* 0x000f220000300800 */
[C---:B------:R-:W-:Y:S02]  /*256b0*/  ISETP.LT.OR P5, PT, R0.reuse, 0x9, !P0 ;  /* 0x000000090000780c */ /* 0x040fe400047a1670 */
[C---:B------:R-:W-:Y:S02]  /*256c0*/  ISETP.LT.OR P3, PT, R0.reuse, 0x11, !P1 ;  /* 0x000000110000780c */ /* 0x040fe40004f61670 */
[C---:B------:R-:W-:Y:S02]  /*256d0*/  ISETP.LT.OR P2, PT, R0.reuse, 0x12, !P1 ;  /* 0x000000120000780c */ /* 0x040fe40004f41670 */
[----:B------:R-:W-:-:S07]  /*256e0*/  ISETP.LT.OR P6, PT, R0, 0x12, !P0 ;  /* 0x000000120000780c */ /* 0x000fce00047c1670 */
[----:B------:R-:W-:Y:S01]  /*256f0*/  @!P5 STG.E.U8 desc[UR14][R28.64+0x8], R13 ;  /* 0x0000080d1c00d986 */ /* 0x000fe2000c10110e */
[----:B------:R-:W-:-:S03]  /*25700*/  ISETP.LT.OR P5, PT, R0, 0x11, !P0 ;  /* 0x000000110000780c */ /* 0x000fc600047a1670 */
[----:B------:R0:W-:Y:S01]  /*25710*/  @!P3 STG.E.U8 desc[UR14][R30.64+0x10], R7 ;  /* 0x000010071e00b986 */ /* 0x0001e2000c10110e */
[----:B------:R-:W-:-:S03]  /*25720*/  ISETP.LT.OR P3, PT, R0, 0x19, !P1 ;  /* 0x000000190000780c */ /* 0x000fc60004f61670 */
[----:B------:R1:W-:Y:S01]  /*25730*/  @!P2 STG.E.U8 desc[UR14][R30.64+0x11], R9 ;  /* 0x000011091e00a986 */ /* 0x0003e2000c10110e */
[----:B------:R-:W-:Y:S02]  /*25740*/  ISETP.LT.OR P2, PT, R0, 0x1a, !P1 ;  /* 0x0000001a0000780c */ /* 0x000fe40004f41670 */
[----:B0-----:R-:W-:Y:S01]  /*25750*/  F2FP.SATFINITE.E4M3.F32.PACK_AB_MERGE_C R7, RZ, R2, RZ ;  /* 0x00000002ff07723e */ /* 0x001fe200048070ff */
[----:B------:R-:W-:Y:S01]  /*25760*/  FMUL R2, R40, UR20 ;  /* 0x0000001428027c20 */ /* 0x000fe20008400000 */
[----:B-1----:R-:W-:Y:S01]  /*25770*/  F2FP.SATFINITE.E4M3.F32.PACK_AB_MERGE_C R9, RZ, R3, RZ ;  /* 0x00000003ff09723e */ /* 0x002fe200048070ff */
[----:B------:R-:W4:Y:S01]  /*25780*/  LDL.LU R40, [R1+0x2ac] ;  /* 0x0002ac0001287983 */ /* 0x000f220000300800 */
[----:B------:R-:W-:-:S03]  /*25790*/  F2FP.SATFINITE.E4M3.F32.PACK_AB_MERGE_C R13, RZ, R4, RZ ;  /* 0x00000004ff0d723e */ /* 0x000fc600048070ff */
[----:B------:R0:W-:Y:S01]  /*257a0*/  @!P6 STG.E.U8 desc[UR14][R28.64+0x11], R7 ;  /* 0x000011071c00e986 */ /* 0x0001e2000c10110e */
[----:B------:R-:W-:Y:S01]  /*257b0*/  ISETP.LT.OR P6, PT, R0, 0x1a, !P0 ;  /* 0x0000001a0000780c */ /* 0x000fe200047c1670 */
[----:B------:R-:W-:Y:S02]  /*257c0*/  FMUL R3, R39, UR20 ;  /* 0x0000001427037c20 */ /* 0x000fe40008400000 */
[----:B------:R-:W4:Y:S01]  /*257d0*/  LDL.LU R39, [R1+0x2b0] ;  /* 0x0002b00001277983 */ /* 0x000f220000300800 */
[----:B0-----:R-:W-:-:S03]  /*257e0*/  F2FP.SATFINITE.E4M3.F32.PACK_AB_MERGE_C R7, RZ, R2, RZ ;  /* 0x00000002ff07723e */ /* 0x001fc600048070ff */
[----:B------:R-:W-:Y:S04]  /*257f0*/  @!P5 STG.E.U8 desc[UR14][R28.64+0x10], R11 ;  /* 0x0000100b1c00d986 */ /* 0x000fe8000c10110e */
[----:B------:R0:W-:Y:S04]  /*25800*/  @!P3 STG.E.U8 desc[UR14][R30.64+0x18], R9 ;  /* 0x000018091e00b986 */ /* 0x0001e8000c10110e */
[----:B------:R1:W-:Y:S01]  /*25810*/  @!P2 STG.E.U8 desc[UR14][R30.64+0x19], R13 ;  /* 0x0000190d1e00a986 */ /* 0x0003e2000c10110e */
[----:B0-----:R-:W-:-:S03]  /*25820*/  F2FP.SATFINITE.E4M3.F32.PACK_AB_MERGE_C R9, RZ, R3, RZ ;  /* 0x00000003ff09723e */ /* 0x001fc600048070ff */
[----:B------:R0:W-:Y:S01]  /*25830*/  @!P6 STG.E.U8 desc[UR14][R28.64+0x19], R7 ;  /* 0x000019071c00e986 */ /* 0x0001e2000c10110e */
[----:B------:R-:W-:-:S03]  /*25840*/  FMUL R4, R38, UR20 ;  /* 0x0000001426047c20 */ /* 0x000fc60008400000 */
[----:B------:R-:W4:Y:S02]  /*25850*/  LDL.LU R38, [R1+0x2b4] ;  /* 0x0002b40001267983 */ /* 0x000f240000300800 */
[----:B------:R-:W-:Y:S01]  /*25860*/  F2FP.SATFINITE.E4M3.F32.PACK_AB_MERGE_C R11, RZ, R4, RZ ;  /* 0x00000004ff0b723e */ /* 0x000fe200048070ff */
[----:B------:R-:W-:Y:S02]  /*25870*/  FMUL R2, R37, UR20 ;  /* 0x0000001425027c20 */ /* 0x000fe40008400000 */
[----:B------:R-:W4:Y:S03]  /*25880*/  LDL.LU R37, [R1+0x2b8] ;  /* 0x0002b80001257983 */ /* 0x000f260000300800 */
[----:B-1----:R-:W-:Y:S01]  /*25890*/  F2FP.SATFINITE.E4M3.F32.PACK_AB_MERGE_C R13, RZ, R2, RZ ;  /* 0x00000002ff0d723e */ /* 0x002fe200048070ff */
[----:B------:R-:W-:Y:S02]  /*258a0*/  FMUL R3, R36, UR20 ;  /* 0x0000001424037c20 */ /* 0x000fe40008400000 */
[----:B------:R-:W4:Y:S01]  /*258b0*/  LDL.LU R36, [R1+0x2bc] ;  /* 0x0002bc0001247983 */ /* 0x000f220000300800 */
[----:B--2---:R-:W-:-:S03]  /*258c0*/  FMUL R2, R35, UR20 ;  /* 0x0000001423027c20 */ /* 0x004fc60008400000 */
[----:B------:R-:W2:Y:S02]  /*258d0*/  LDL.LU R35, [R1+0x2c0] ;  /* 0x0002c00001237983 */ /* 0x000ea40000300800 */
[----:B0-----:R-:W-:Y:S01]  /*258e0*/  F2FP.SATFINITE.E4M3.F32.PACK_AB_MERGE_C R7, RZ, R2, RZ ;  /* 0x00000002ff07723e */ /* 0x001fe200048070ff */
[----:B---3--:R-:W-:Y:S02]  /*258f0*/  FMUL R4, R33, UR20 ;  /* 0x0000001421047c20 */ /* 0x008fe40008400000 */
[----:B------:R-:W3:Y:S01]  /*25900*/  LDL.LU R33, [R1+0x2c4] ;  /* 0x0002c40001217983 */ /* 0x000ee20000300800 */
[----:B----4-:R-:W-:-:S03]  /*25910*/  FMUL R2, R32, UR20 ;  /* 0x0000001420027c20 */ /* 0x010fc60008400000 */
[----:B------:R-:W4:Y:S01]  /*25920*/  LDL.LU R32, [R1+0x2c8] ;  /* 0x0002c80001207983 */ /* 0x000f220000300800 */
[C---:B------:R-:W-:Y:S02]  /*25930*/  ISETP.LT.OR P5, PT, R0.reuse, 0x19, !P0 ;  /* 0x000000190000780c */ /* 0x040fe400047a1670 */
[C---:B------:R-:W-:Y:S02]  /*25940*/  ISETP.LT.OR P3, PT, R0.reuse, 0x21, !P1 ;  /* 0x000000210000780c */ /* 0x040fe40004f61670 */
[C---:B------:R-:W-:Y:S02]  /*25950*/  ISETP.LT.OR P2, PT, R0.reuse, 0x22, !P1 ;  /* 0x000000220000780c */ /* 0x040fe40004f41670 */
[----:B------:R-:W-:Y:S02]  /*25960*/  F2FP.SATFINITE.E4M3.F32.PACK_AB_MERGE_C R5, RZ, R5, RZ ;  /* 0x00000005ff05723e */ /* 0x000fe400048070ff */
[----:B------:R-:W-:-:S05]  /*25970*/  ISETP.LT.OR P6, PT, R0, 0x22, !P0 ;  /* 0x000000220000780c */ /* 0x000fca00047c1670 */
[----:B------:R0:W-:Y:S01]  /*25980*/  @!P5 STG.E.U8 desc[UR14][R28.64+0x18], R5 ;  /* 0x000018051c00d986 */ /* 0x0001e2000c10110e */
[----:B------:R-:W-:-:S03]  /*25990*/  ISETP.LT.OR P5, PT, R0, 0x21, !P0 ;  /* 0x000000210000780c */ /* 0x000fc600047a1670 */
[----:B------:R-:W-:Y:S01]  /*259a0*/  @!P3 STG.E.U8 desc[UR14][R30.64+0x20], R9 ;  /* 0x000020091e00b986 */ /* 0x000fe2000c10110e */
[----:B------:R-:W-:-:S03]  /*259b0*/  ISETP.LT.OR P3, PT, R0, 0x29, !P1 ;  /* 0x000000290000780c */ /* 0x000fc60004f61670 */
[----:B------:R1:W-:Y:S01]  /*259c0*/  @!P2 STG.E.U8 desc[UR14][R30.64+0x21], R11 ;  /* 0x0000210b1e00a986 */ /* 0x0003e2000c10110e */
[----:B------:R-:W-:Y:S02]  /*259d0*/  ISETP.LT.OR P2, PT, R0, 0x2a, !P1 ;  /* 0x0000002a0000780c */ /* 0x000fe40004f41670 */
[----:B0-----:R-:W-:Y:S02]  /*259e0*/  F2FP.SATFINITE.E4M3.F32.PACK_AB_MERGE_C R5, RZ, R3, RZ ;  /* 0x00000003ff05723e */ /* 0x001fe400048070ff */
[----:B-1----:R-:W-:Y:S01]  /*259f0*/  F2FP.SATFINITE.E4M3.F32.PACK_AB_MERGE_C R11, RZ, R2, RZ ;  /* 0x00000002ff0b723e */ /* 0x002fe200048070ff */
[----:B------:R-:W-:Y:S02]  /*25a00*/  FMUL R2, R40, UR20 ;  /* 0x0000001428027c20 */ /* 0x000fe40008400000 */
[----:B------:R-:W4:Y:S01]  /*25a10*/  LDL.LU R40, [R1+0x2cc] ;  /* 0x0002cc0001287983 */ /* 0x000f220000300800 */
[----:B------:R-:W-:-:S03]  /*25a20*/  F2FP.SATFINITE.E4M3.F32.PACK_AB_MERGE_C R9, RZ, R4, RZ ;  /* 0x00000004ff09723e */ /* 0x000fc600048070ff */
[----:B------:R-:W-:Y:S01]  /*25a30*/  @!P6 STG.E.U8 desc[UR14][R28.64+0x21], R5 ;  /* 0x000021051c00e986 */ /* 0x000fe2000c10110e */
[----:B------:R-:W-:-:S03]  /*25a40*/  FMUL R3, R39, UR20 ;  /* 0x0000001427037c20 */ /* 0x000fc60008400000 */
[----:B------:R-:W4:Y:S01]  /*25a50*/  LDL.LU R39, [R1+0x2d0] ;  /* 0x0002d00001277983 */ /* 0x000f220000300800 */
[----:B------:R-:W-:-:S03]  /*25a60*/  ISETP.LT.OR P6, PT, R0, 0x2a, !P0 ;  /* 0x0000002a0000780c */ /* 0x000fc600047c1670 */
[----:B------:R-:W-:Y:S04]  /*25a70*/  @!P5 STG.E.U8 desc[UR14][R28.64+0x20], R13 ;  /* 0x0000200d1c00d986 */ /* 0x000fe8000c10110e */
[----:B------:R0:W-:Y:S04]  /*25a80*/  @!P3 STG.E.U8 desc[UR14][R30.64+0x28], R7 ;  /* 0x000028071e00b986 */ /* 0x0001e8000c10110e */
[----:B------:R1:W-:Y:S01]  /*25a90*/  @!P2 STG.E.U8 desc[UR14][R30.64+0x29], R9 ;  /* 0x000029091e00a986 */ /* 0x0003e2000c10110e */
[----:B0-----:R-:W-:Y:S02]  /*25aa0*/  F2FP.SATFINITE.E4M3.F32.PACK_AB_MERGE_C R7, RZ, R2, RZ ;  /* 0x00000002ff07723e */ /* 0x001fe400048070ff */
[----:B-1----:R-:W-:-:S03]  /*25ab0*/  F2FP.SATFINITE.E4M3.F32.PACK_AB_MERGE_C R9, RZ, R3, RZ ;  /* 0x00000003ff09723e */ /* 0x002fc600048070ff */
[----:B------:R0:W-:Y:S01]  /*25ac0*/  @!P6 STG.E.U8 desc[UR14][R28.64+0x29], R7 ;  /* 0x000029071c00e986 */ /* 0x0001e2000c10110e */
[----:B------:R-:W-:-:S03]  /*25ad0*/  FMUL R4, R38, UR20 ;  /* 0x0000001426047c20 */ /* 0x000fc60008400000 */
[----:B------:R-:W4:Y:S02]  /*25ae0*/  LDL.LU R38, [R1+0x2d4] ;  /* 0x0002d40001267983 */ /* 0x000f240000300800 */
[----:B------:R-:W-:Y:S01]  /*25af0*/  F2FP.SATFINITE.E4M3.F32.PACK_AB_MERGE_C R13, RZ, R4, RZ ;  /* 0x00000004ff0d723e */ /* 0x000fe200048070ff */
        /* <DEDUP_REMOVED lines=21> */
[----:B------:R-:W-:Y:S02]  /*25c50*/  F2FP.SATFINITE.E4M3.F32.PACK_AB_MERGE_C R5, RZ, R5, RZ ;  /* 0x00000005ff05723e */ /* 0x000fe400048070ff */
[----:B0-----:R-:W-:Y:S02]  /*25c60*/  F2FP.SATFINITE.E4M3.F32.PACK_AB_MERGE_C R13, RZ, R2, RZ ;  /* 0x00000002ff0d723e */ /* 0x001fe400048070ff */
[----:B-1----:R-:W-:Y:S01]  /*25c70*/  F2FP.SATFINITE.E4M3.F32.PACK_AB_MERGE_C R9, RZ, R3, RZ ;  /* 0x00000003ff09723e */ /* 0x002fe200048070ff */
[----:B------:R-:W-:Y:S02]  /*25c80*/  FMUL R3, R40, UR20 ;  /* 0x0000001428037c20 */ /* 0x000fe40008400000 */
[----:B------:R-:W4:Y:S01]  /*25c90*/  LDL.LU R40, [R1+0x2ec] ;  /* 0x0002ec0001287983 */ /* 0x000f220000300800 */
[----:B------:R-:W-:Y:S01]  /*25ca0*/  F2FP.SATFINITE.E4M3.F32.PACK_AB_MERGE_C R11, RZ, R4, RZ ;  /* 0x00000004ff0b723e */ /* 0x000fe200048070ff */
[----:B------:R-:W-:-:S02]  /*25cb0*/  FMUL R2, R39, UR20 ;  /* 0x0000001427027c20 */ /* 0x000fc40008400000 */
[----:B------:R-:W4:Y:S04]  /*25cc0*/  LDL.LU R39, [R1+0x2f0] ;  /* 0x0002f00001277983 */ /* 0x000f280000300800 */
[----:B------:R0:W-:Y:S01]  /*25cd0*/  @!P6 STG.E.U8 desc[UR14][R28.64+0x31], R7 ;  /* 0x000031071c00e986 */ /* 0x0001e2000c10110e */
[----:B------:R-:W-:-:S03]  /*25ce0*/  ISETP.LT.OR P6, PT, R0, 0x3a, !P0 ;  /* 0x0000003a0000780c */ /* 0x000fc600047c1670 */
[----:B------:R1:W-:Y:S01]  /*25cf0*/  @!P5 STG.E.U8 desc[UR14][R28.64+0x30], R5 ;  /* 0x000030051c00d986 */ /* 0x0003e2000c10110e */
[----:B0-----:R-:W-:-:S03]  /*25d00*/  F2FP.SATFINITE.E4M3.F32.PACK_AB_MERGE_C R7, RZ, R2, RZ ;  /* 0x00000002ff07723e */ /* 0x001fc600048070ff */
[----:B------:R-:W-:Y:S01]  /*25d10*/  @!P2 STG.E.U8 desc[UR14][R30.64+0x39], R11 ;  /* 0x0000390b1e00a986 */ /* 0x000fe2000c10110e */
[----:B-1----:R-:W-:-:S03]  /*25d20*/  F2FP.SATFINITE.E4M3.F32.PACK_AB_MERGE_C R5, RZ, R3, RZ ;  /* 0x00000003ff05723e */ /* 0x002fc600048070ff */
[----:B------:R0:W-:Y:S04]  /*25d30*/  @!P3 STG.E.U8 desc[UR14][R30.64+0x38], R9 ;  /* 0x000038091e00b986 */ /* 0x0001e8000c10110e */
[----:B------:R4:W-:Y:S01]  /*25d40*/  @!P6 STG.E.U8 desc[UR14][R28.64+0x39], R5 ;  /* 0x000039051c00e986 */ /* 0x0009e2000c10110e */
[----:B------:R-:W-:-:S03]  /*25d50*/  FMUL R4, R38, UR20 ;  /* 0x0000001426047c20 */ /* 0x000fc60008400000 */
[----:B------:R-:W4:Y:S02]  /*25d60*/  LDL.LU R38, [R1+0x2f4] ;  /* 0x0002f40001267983 */ /* 0x000f240000300800 */
[----:B0-----:R-:W-:Y:S01]  /*25d70*/  F2FP.SATFINITE.E4M3.F32.PACK_AB_MERGE_C R9, RZ, R4, RZ ;  /* 0x00000004ff09723e */ /* 0x001fe200048070ff */
        /* <DEDUP_REMOVED lines=26> */
[----:B------:R0:W-:Y:S01]  /*25f20*/  @!P6 STG.E.U8 desc[UR14][R28.64+0x41], R7 ;  /* 0x000041071c00e986 */ /* 0x0001e2000c10110e */
[----:B------:R-:W-:-:S03]  /*25f30*/  FMUL R3, R39, UR20 ;  /* 0x0000001427037c20 */ /* 0x000fc60008400000 */
[----:B------:R-:W4:Y:S01]  /*25f40*/  LDL.LU R39, [R1+0x310] ;  /* 0x0003100001277983 */ /* 0x000f220000300800 */
[----:B------:R-:W-:Y:S02]  /*25f50*/  ISETP.LT.OR P6, PT, R0, 0x4a, !P0 ;  /* 0x0000004a0000780c */ /* 0x000fe400047c1670 */
[----:B0-----:R-:W-:Y:S01]  /*25f60*/  F2FP.SATFINITE.E4M3.F32.PACK_AB_MERGE_C R7, RZ, R2, RZ ;  /* 0x00000002ff07723e */ /* 0x001fe200048070ff */
        /* <DEDUP_REMOVED lines=155> */
[----:B------:R-:W-:Y:S01]  /*26920*/  F2FP.SATFINITE.E4M3.F32.PACK_AB_MERGE_C R9, RZ, R4, RZ ;  /* 0x00000004ff09723e */ /* 0x000fe200048070ff */
[----:B------:R-:W-:-:S02]  /*26930*/  FMUL R3, R39, UR20 ;  /* 0x0000001427037c20 */ /* 0x000fc40008400000 */
[----:B------:R-:W4:Y:S04]  /*26940*/  LDL.LU R39, [R1+0x390] ;  /* 0x0003900001277983 */ /* 0x000f280000300800 */
[----:B------:R-:W-:Y:S04]  /*26950*/  @!P6 STG.E.U8 desc[UR14][R28.64+0x81], R5 ;  /* 0x000081051c00e986 */ /* 0x000fe8000c10110e */
[----:B------:R-:W-:Y:S04]  /*26960*/  @!P5 STG.E.U8 desc[UR14][R28.64+0x80], R13 ;  /* 0x0000800d1c00d986 */ /* 0x000fe8000c10110e */
[----:B------:R0:W-:Y:S04]  /*26970*/  @!P3 STG.E.U8 desc[UR14][R30.64+0x88], R7 ;  /* 0x000088071e00b986 */ /* 0x0001e8000c10110e */
[----:B------:R1:W-:Y:S01]  /*26980*/  @!P2 STG.E.U8 desc[UR14][R30.64+0x89], R9 ;  /* 0x000089091e00a986 */ /* 0x0003e2000c10110e */
[----:B0-----:R-:W-:-:S02]  /*26990*/  F2FP.SATFINITE.E4M3.F32.PACK_AB_MERGE_C R7, RZ, R2, RZ ;  /* 0x00000002ff07723e */ /* 0x001fc400048070ff */
[----:B-1----:R-:W-:Y:S01]  /*269a0*/  F2FP.SATFINITE.E4M3.F32.PACK_AB_MERGE_C R9, RZ, R3, RZ ;  /* 0x00000003ff09723e */ /* 0x002fe200048070ff */
[----:B------:R-:W-:Y:S02]  /*269b0*/  FMUL R4, R38, UR20 ;  /* 0x0000001426047c20 */ /* 0x000fe40008400000 */
[----:B------:R-:W4:Y:S03]  /*269c0*/  LDL.LU R38, [R1+0x394] ;  /* 0x0003940001267983 */ /* 0x000f260000300800 */
[----:B------:R-:W-:Y:S01]  /*269d0*/  F2FP.SATFINITE.E4M3.F32.PACK_AB_MERGE_C R13, RZ, R4, RZ ;  /* 0x00000004ff0d723e */ /* 0x000fe200048070ff */
[----:B------:R-:W-:Y:S02]  /*269e0*/  FMUL R5, R37, UR20 ;  /* 0x0000001425057c20 */ /* 0x000fe40008400000 */
[----:B------:R-:W4:Y:S01]  /*269f0*/  LDL.LU R37, [R1+0x398] ;  /* 0x0003980001257983 */ /* 0x000f220000300800 */
[----:B------:R-:W-:-:S03]  /*26a00*/  FMUL R2, R36, UR20 ;  /* 0x0000001424027c20 */ /* 0x000fc60008400000 */
[----:B------:R-:W4:Y:S01]  /*26a10*/  LDL.LU R36, [R1+0x39c] ;  /* 0x00039c0001247983 */ /* 0x000f220000300800 */
[----:B--2---:R-:W-:-:S03]  /*26a20*/  FMUL R3, R35, UR20 ;  /* 0x0000001423037c20 */ /* 0x004fc60008400000 */
[----:B------:R-:W2:Y:S01]  /*26a30*/  LDL.LU R35, [R1+0x3a0] ;  /* 0x0003a00001237983 */ /* 0x000ea20000300800 */
        /* <DEDUP_REMOVED lines=9> */
[----:B------:R0:W-:Y:S01]  /*26ad0*/  @!P6 STG.E.U8 desc[UR14][R28.64+0x89], R7 ;  /* 0x000089071c00e986 */ /* 0x0001e2000c10110e */
[----:B------:R-:W-:-:S03]  /*26ae0*/  ISETP.LT.OR P6, PT, R0, 0x92, !P0 ;  /* 0x000000920000780c */ /* 0x000fc600047c1670 */
[----:B------:R-:W-:Y:S01]  /*26af0*/  @!P5 STG.E.U8 desc[UR14][R28.64+0x88], R11 ;  /* 0x0000880b1c00d986 */ /* 0x000fe2000c10110e */
[----:B------:R-:W-:-:S03]  /*26b00*/  ISETP.LT.OR P5, PT, R0, 0x91, !P0 ;  /* 0x000000910000780c */ /* 0x000fc600047a1670 */
[----:B------:R1:W-:Y:S01]  /*26b10*/  @!P3 STG.E.U8 desc[UR14][R30.64+0x90], R9 ;  /* 0x000090091e00b986 */ /* 0x0003e2000c10110e */
[C---:B------:R-:W-:Y:S02]  /*26b20*/  ISETP.LT.OR P3, PT, R0.reuse, 0x99, !P1 ;  /* 0x000000990000780c */ /* 0x040fe40004f61670 */
[----:B0-----:R-:W-:Y:S01]  /*26b30*/  F2FP.SATFINITE.E4M3.F32.PACK_AB_MERGE_C R7, RZ, R2, RZ ;  /* 0x00000002ff07723e */ /* 0x001fe200048070ff */
[----:B------:R-:W-:Y:S01]  /*26b40*/  @!P2 STG.E.U8 desc[UR14][R30.64+0x91], R13 ;  /* 0x0000910d1e00a986 */ /* 0x000fe2000c10110e */
[----:B------:R-:W-:Y:S02]  /*26b50*/  ISETP.LT.OR P2, PT, R0, 0x9a, !P1 ;  /* 0x0000009a0000780c */ /* 0x000fe40004f41670 */
        /* <DEDUP_REMOVED lines=86> */
[----:B------:R0:W-:Y:S01]  /*270c0*/  @!P6 STG.E.U8 desc[UR14][R28.64+0xb1], R7 ;  /* 0x0000b1071c00e986 */ /* 0x0001e2000c10110e */
[----:B------:R-:W-:-:S03]  /*270d0*/  ISETP.LT.OR P6, PT, R0, 0xba, !P0 ;  /* 0x000000ba0000780c */ /* 0x000fc600047c1670 */
[----:B------:R-:W4:Y:S04]  /*270e0*/  LDL.LU R39, [R1+0x3f0] ;  /* 0x0003f00001277983 */ /* 0x000f280000300800 */
        /* <DEDUP_REMOVED lines=33> */
[----:B------:R0:W-:Y:S01]  /*27300*/  @!P6 STG.E.U8 desc[UR14][R28.64+0xc1], R7 ;  /* 0x0000c1071c00e986 */ /* 0x0001e2000c10110e */
[----:B------:R-:W-:-:S03]  /*27310*/  ISETP.LT.OR P6, PT, R0, 0xca, !P0 ;  /* 0x000000ca0000780c */ /* 0x000fc600047c1670 */
[----:B------:R-:W4:Y:S01]  /*27320*/  LDL.LU R40, [R1+0x40c] ;  /* 0x00040c0001287983 */ /* 0x000f220000300800 */
[----:B------:R-:W-:Y:S01]  /*27330*/  F2FP.SATFINITE.E4M3.F32.PACK_AB_MERGE_C R13, RZ, R4, RZ ;  /* 0x00000004ff0d723e */ /* 0x000fe200048070ff */
        /* <DEDUP_REMOVED lines=24> */
[C---:B------:R-:W-:Y:S01]  /*274c0*/  ISETP.LT.OR P3, PT, R0.reuse, 0xd1, !P1 ;  /* 0x000000d10000780c */ /* 0x040fe20004f61670 */
[----:B------:R-:W4:Y:S01]  /*274d0*/  LDL.LU R42, [R1+0x42c] ;  /* 0x00042c00012a7983 */ /* 0x000f220000300800 */
[C---:B------:R-:W-:Y:S02]  /*274e0*/  ISETP.LT.OR P2, PT, R0.reuse, 0xd2, !P1 ;  /* 0x000000d20000780c */ /* 0x040fe40004f41670 */
[----:B------:R-:W-:Y:S02]  /*274f0*/  ISETP.LT.OR P6, PT, R0, 0xd2, !P0 ;  /* 0x000000d20000780c */ /* 0x000fe400047c1670 */
[----:B------:R-:W-:-:S05]  /*27500*/  F2FP.SATFINITE.E4M3.F32.PACK_AB_MERGE_C R5, RZ, R5, RZ ;  /* 0x00000005ff05723e */ /* 0x000fca00048070ff */
[----:B------:R0:W-:Y:S01]  /*27510*/  @!P5 STG.E.U8 desc[UR14][R28.64+0xc8], R5 ;  /* 0x0000c8051c00d986 */ /* 0x0001e2000c10110e */
[----:B------:R-:W-:-:S03]  /*27520*/  ISETP.LT.OR P5, PT, R0, 0xd1, !P0 ;  /* 0x000000d10000780c */ /* 0x000fc600047a1670 */
[----:B------:R-:W-:Y:S01]  /*27530*/  @!P3 STG.E.U8 desc[UR14][R30.64+0xd0], R9 ;  /* 0x0000d0091e00b986 */ /* 0x000fe2000c10110e */
[----:B------:R-:W-:-:S03]  /*27540*/  ISETP.LT.OR P3, PT, R0, 0xd9, !P1 ;  /* 0x000000d90000780c */ /* 0x000fc60004f61670 */
[----:B------:R1:W-:Y:S01]  /*27550*/  @!P2 STG.E.U8 desc[UR14][R30.64+0xd1], R11 ;  /* 0x0000d10b1e00a986 */ /* 0x0003e2000c10110e */
[----:B0-----:R-:W-:Y:S02]  /*27560*/  F2FP.SATFINITE.E4M3.F32.PACK_AB_MERGE_C R5, RZ, R3, RZ ;  /* 0x00000003ff05723e */ /* 0x001fe400048070ff */
[----:B------:R-:W-:-:S03]  /*27570*/  ISETP.LT.OR P2, PT, R0, 0xda, !P1 ;  /* 0x000000da0000780c */ /* 0x000fc60004f41670 */
[----:B------:R-:W-:Y:S01]  /*27580*/  @!P6 STG.E.U8 desc[UR14][R28.64+0xd1], R5 ;  /* 0x0000d1051c00e986 */ /* 0x000fe2000c10110e */
[----:B-1----:R-:W-:Y:S02]  /*27590*/  F2FP.SATFINITE.E4M3.F32.PACK_AB_MERGE_C R11, RZ, R2, RZ ;  /* 0x00000002ff0b723e */ /* 0x002fe400048070ff */
[----:B------:R-:W-:Y:S01]  /*275a0*/  ISETP.LT.OR P6, PT, R0, 0xda, !P0 ;  /* 0x000000da0000780c */ /* 0x000fe200047c1670 */
[----:B------:R-:W-:Y:S02]  /*275b0*/  FMUL R2, R40, UR20 ;  /* 0x0000001428027c20 */ /* 0x000fe40008400000 */
[----:B------:R-:W4:Y:S01]  /*275c0*/  LDL.LU R40, [R1+0x430] ;  /* 0x0004300001287983 */ /* 0x000f220000300800 */
[----:B------:R-:W-:-:S03]  /*275d0*/  FMUL R3, R39, UR20 ;  /* 0x0000001427037c20 */ /* 0x000fc60008400000 */
[----:B------:R-:W4:Y:S01]  /*275e0*/  LDL.LU R39, [R1+0x434] ;  /* 0x0004340001277983 */ /* 0x000f220000300800 */
[----:B------:R-:W-:-:S03]  /*275f0*/  F2FP.SATFINITE.E4M3.F32.PACK_AB_MERGE_C R9, RZ, R4, RZ ;  /* 0x00000004ff09723e */ /* 0x000fc600048070ff */
        /* <DEDUP_REMOVED lines=13> */
[----:B--2---:R-:W-:Y:S01]  /*276d0*/  FMUL R3, R35, UR20 ;  /* 0x0000001423037c20 */ /* 0x004fe20008400000 */
[----:B0-----:R-:W-:Y:S02]  /*276e0*/  F2FP.SATFINITE.E4M3.F32.PACK_AB_MERGE_C R7, RZ, R2, RZ ;  /* 0x00000002ff07723e */ /* 0x001fe400048070ff */
        /* <DEDUP_REMOVED lines=15> */
[----:B------:R-:W-:Y:S02]  /*277e0*/  F2FP.SATFINITE.E4M3.F32.PACK_AB_MERGE_C R5, RZ, R5, RZ ;  /* 0x00000005ff05723e */ /* 0x000fe400048070ff */
[----:B0-----:R-:W-:Y:S01]  /*277f0*/  F2FP.SATFINITE.E4M3.F32.PACK_AB_MERGE_C R11, RZ, R4, RZ ;  /* 0x00000004ff0b723e */ /* 0x001fe200048070ff */
[----:B------:R0:W-:Y:S01]  /*27800*/  @!P6 STG.E.U8 desc[UR14][R28.64+0xe1], R7 ;  /* 0x0000e1071c00e986 */ /* 0x0001e2000c10110e */
[C---:B------:R-:W-:Y:S02]  /*27810*/  ISETP.LT.OR P6, PT, R0.reuse, 0xea, !P0 ;  /* 0x000000ea0000780c */ /* 0x040fe400047c1670 */
[----:B-1----:R-:W-:Y:S01]  /*27820*/  F2FP.SATFINITE.E4M3.F32.PACK_AB_MERGE_C R9, RZ, R3, RZ ;  /* 0x00000003ff09723e */ /* 0x002fe200048070ff */
[----:B------:R1:W-:Y:S01]  /*27830*/  @!P5 STG.E.U8 desc[UR14][R28.64+0xe0], R5 ;  /* 0x0000e0051c00d986 */ /* 0x0003e2000c10110e */
[----:B------:R-:W-:-:S03]  /*27840*/  ISETP.LT.OR P5, PT, R0, 0xe9, !P0 ;  /* 0x000000e90000780c */ /* 0x000fc600047a1670 */
[----:B------:R-:W-:Y:S01]  /*27850*/  @!P2 STG.E.U8 desc[UR14][R30.64+0xe9], R11 ;  /* 0x0000e90b1e00a986 */ /* 0x000fe2000c10110e */
[----:B------:R-:W-:Y:S01]  /*27860*/  ISETP.LT.OR P2, PT, R0, 0xf2, !P1 ;  /* 0x000000f20000780c */ /* 0x000fe20004f41670 */
[----:B------:R-:W-:Y:S02]  /*27870*/  FMUL R3, R42, UR20 ;  /* 0x000000142a037c20 */ /* 0x000fe40008400000 */
[----:B------:R1:W-:Y:S01]  /*27880*/  @!P3 STG.E.U8 desc[UR14][R30.64+0xe8], R9 ;  /* 0x0000e8091e00b986 */ /* 0x0003e2000c10110e */
[----:B------:R-:W-:Y:S02]  /*27890*/  ISETP.LT.OR P3, PT, R0, 0xf1, !P1 ;  /* 0x000000f10000780c */ /* 0x000fe40004f61670 */
[----:B------:R-:W-:Y:S01]  /*278a0*/  F2FP.SATFINITE.E4M3.F32.PACK_AB_MERGE_C R13, RZ, R2, RZ ;  /* 0x00000002ff0d723e */ /* 0x000fe200048070ff */
[----:B------:R-:W-:Y:S01]  /*278b0*/  FMUL R4, R39, UR20 ;  /* 0x0000001427047c20 */ /* 0x000fe20008400000 */
[----:B------:R-:W-:Y:S01]  /*278c0*/  FMUL R2, R40, UR20 ;  /* 0x0000001428027c20 */ /* 0x000fe20008400000 */
[----:B------:R-:W-:-:S03]  /*278d0*/  F2FP.SATFINITE.E4M3.F32.PACK_AB_MERGE_C R3, RZ, R3, RZ ;  /* 0x00000003ff03723e */ /* 0x000fc600048070ff */
[----:B0-----:R-:W-:Y:S02]  /*278e0*/  F2FP.SATFINITE.E4M3.F32.PACK_AB_MERGE_C R7, RZ, R4, RZ ;  /* 0x00000004ff07723e */ /* 0x001fe400048070ff */
[----:B-1----:R-:W-:Y:S01]  /*278f0*/  F2FP.SATFINITE.E4M3.F32.PACK_AB_MERGE_C R5, RZ, R2, RZ ;  /* 0x00000002ff05723e */ /* 0x002fe200048070ff */
[----:B------:R-:W-:Y:S01]  /*27900*/  @!P5 STG.E.U8 desc[UR14][R28.64+0xe8], R13 ;  /* 0x0000e80d1c00d986 */ /* 0x000fe2000c10110e */
[----:B------:R-:W-:-:S03]  /*27910*/  ISETP.LT.OR P5, PT, R0, 0xf1, !P0 ;  /* 0x000000f10000780c */ /* 0x000fc600047a1670 */
[----:B------:R2:W-:Y:S01]  /*27920*/  @!P6 STG.E.U8 desc[UR14][R28.64+0xe9], R3 ;  /* 0x0000e9031c00e986 */ /* 0x0005e2000c10110e */
[----:B------:R-:W-:-:S03]  /*27930*/  ISETP.LT.OR P6, PT, R0, 0xf2, !P0 ;  /* 0x000000f20000780c */ /* 0x000fc600047c1670 */
[----:B------:R0:W-:Y:S01]  /*27940*/  @!P2 STG.E.U8 desc[UR14][R30.64+0xf1], R7 ;  /* 0x0000f1071e00a986 */ /* 0x0001e2000c10110e */
[C---:B------:R-:W-:Y:S02]  /*27950*/  ISETP.LT.OR P2, PT, R0.reuse, 0xf9, !P1 ;  /* 0x000000f90000780c */ /* 0x040fe40004f41670 */
[C---:B------:R-:W-:Y:S01]  /*27960*/  ISETP.LT.OR P1, PT, R0.reuse, 0xfa, !P1 ;  /* 0x000000fa0000780c */ /* 0x040fe20004f21670 */
[----:B------:R4:W-:Y:S01]  /*27970*/  @!P3 STG.E.U8 desc[UR14][R30.64+0xf0], R5 ;  /* 0x0000f0051e00b986 */ /* 0x0009e2000c10110e */
[C---:B------:R-:W-:Y:S02]  /*27980*/  ISETP.LT.OR P3, PT, R0.reuse, 0xf9, !P0 ;  /* 0x000000f90000780c */ /* 0x040fe40004761670 */
[----:B------:R-:W-:Y:S01]  /*27990*/  ISETP.LT.OR P0, PT, R0, 0xfa, !P0 ;  /* 0x000000fa0000780c */ /* 0x000fe20004701670 */
[----:B------:R-:W-:-:S05]  /*279a0*/  FMUL R2, R38, UR20 ;  /* 0x0000001426027c20 */ /* 0x000fca0008400000 */
[----:B------:R-:W-:-:S05]  /*279b0*/  F2FP.SATFINITE.E4M3.F32.PACK_AB_MERGE_C R9, RZ, R2, RZ ;  /* 0x00000002ff09723e */ /* 0x000fca00048070ff */
[----:B------:R1:W-:Y:S01]  /*279c0*/  @!P5 STG.E.U8 desc[UR14][R28.64+0xf0], R9 ;  /* 0x0000f0091c00d986 */ /* 0x0003e2000c10110e */
[----:B------:R-:W-:Y:S01]  /*279d0*/  FMUL R0, R37, UR20 ;  /* 0x0000001425007c20 */ /* 0x000fe20008400000 */
[----:B------:R-:W-:Y:S01]  /*279e0*/  FMUL R2, R36, UR20 ;  /* 0x0000001424027c20 */ /* 0x000fe20008400000 */
[----:B--2---:R-:W-:-:S03]  /*279f0*/  FMUL R3, R35, UR20 ;  /* 0x0000001423037c20 */ /* 0x004fc60008400000 */
[----:B0-----:R-:W-:Y:S02]  /*27a00*/  F2FP.SATFINITE.E4M3.F32.PACK_AB_MERGE_C R7, RZ, R0, RZ ;  /* 0x00000000ff07723e */ /* 0x001fe400048070ff */
[----:B------:R-:W-:Y:S02]  /*27a10*/  F2FP.SATFINITE.E4M3.F32.PACK_AB_MERGE_C R11, RZ, R2, RZ ;  /* 0x00000002ff0b723e */ /* 0x000fe400048070ff */
[----:B------:R-:W-:Y:S01]  /*27a20*/  F2FP.SATFINITE.E4M3.F32.PACK_AB_MERGE_C R3, RZ, R3, RZ ;  /* 0x00000003ff03723e */ /* 0x000fe200048070ff */
[----:B------:R1:W-:Y:S04]  /*27a30*/  @!P6 STG.E.U8 desc[UR14][R28.64+0xf1], R7 ;  /* 0x0000f1071c00e986 */ /* 0x0003e8000c10110e */
[----:B------:R1:W-:Y:S04]  /*27a40*/  @!P2 STG.E.U8 desc[UR14][R30.64+0xf8], R11 ;  /* 0x0000f80b1e00a986 */ /* 0x0003e8000c10110e */
[----:B------:R1:W-:Y:S01]  /*27a50*/  @!P1 STG.E.U8 desc[UR14][R30.64+0xf9], R3 ;  /* 0x0000f9031e009986 */ /* 0x0003e2000c10110e */
[----:B---3--:R-:W-:Y:S01]  /*27a60*/  FMUL R4, R33, UR20 ;  /* 0x0000001421047c20 */ /* 0x008fe20008400000 */
[----:B----4-:R-:W-:-:S04]  /*27a70*/  FMUL R5, R32, UR20 ;  /* 0x0000001420057c20 */ /* 0x010fc80008400000 */
[----:B------:R-:W-:Y:S02]  /*27a80*/  F2FP.SATFINITE.E4M3.F32.PACK_AB_MERGE_C R13, RZ, R4, RZ ;  /* 0x00000004ff0d723e */ /* 0x000fe400048070ff */
[----:B------:R-:W-:-:S03]  /*27a90*/  F2FP.SATFINITE.E4M3.F32.PACK_AB_MERGE_C R5, RZ, R5, RZ ;  /* 0x00000005ff05723e */ /* 0x000fc600048070ff */
[----:B------:R1:W-:Y:S04]  /*27aa0*/  @!P3 STG.E.U8 desc[UR14][R28.64+0xf8], R13 ;  /* 0x0000f80d1c00b986 */ /* 0x0003e8000c10110e */
[----:B------:R1:W-:Y:S02]  /*27ab0*/  @!P0 STG.E.U8 desc[UR14][R28.64+0xf9], R5 ;  /* 0x0000f9051c008986 */ /* 0x0003e4000c10110e */
.L_x_545:
[----:B------:R-:W-:Y:S05]  /*27ac0*/  BSYNC B0 ;  /* 0x0000000000007941 */ /* 0x000fea0003800000 */
.L_x_31:
[----:B-12--5:R-:W2:Y:S04]  /*27ad0*/  LDL.LU R3, [R1+0x450] ;  /* 0x0004500001037983 */ /* 0x026ea80000300800 */
[----:B------:R-:W2:Y:S01]  /*27ae0*/  LDL.LU R2, [R1+0x454] ;  /* 0x0004540001027983 */ /* 0x000ea20000300800 */
[----:B------:R-:W-:Y:S01]  /*27af0*/  ULDC UR6, c[0x0][0xc] ;  /* 0x0000030000067ab9 */ /* 0x000fe20000000800 */
[----:B------:R-:W-:Y:S01]  /*27b00*/  ULDC UR7, c[0x0][0x10] ;  /* 0x0000040000077ab9 */ /* 0x000fe20000000800 */
[----:B---34-:R-:W2:Y:S01]  /*27b10*/  LDC R5, c[0x0][0x14] ;  /* 0x00000500ff057b82 */ /* 0x018ea20000000800 */
[----:B------:R-:W-:Y:S01]  /*27b20*/  UIMAD.WIDE.U32 UR6, UR6, UR7, URZ ;  /* 0x00000007060672a5 */ /* 0x000fe2000f8e003f */
[----:B------:R-:W-:Y:S01]  /*27b30*/  PRMT R0, RZ, 0x7610, R0 ;  /* 0x00007610ff007816 */ /* 0x000fe20000000000 */
[----:B------:R-:W-:-:S04]  /*27b40*/  UMOV UR9, 0xffffffff ;  /* 0xffffffff00097882 */ /* 0x000fc80000000000 */
[----:B--2---:R-:W-:-:S04]  /*27b50*/  IMAD.WIDE.U32 R2, R5, UR6, R2 ;  /* 0x0000000605027c25 */ /* 0x004fc8000f8e0002 */
[----:B------:R-:W-:Y:S01]  /*27b60*/  IMAD R5, R5, UR7, RZ ;  /* 0x0000000705057c24 */ /* 0x000fe2000f8e02ff */
[----:B------:R-:W-:Y:S01]  /*27b70*/  ULDC.64 UR6, c[0x0][0x650] ;  /* 0x0001940000067ab9 */ /* 0x000fe20000000a00 */
[----:B------:R-:W-:Y:S01]  /*27b80*/  IMAD.MOV.U32 R11, RZ, RZ, R2 ;  /* 0x000000ffff0b7224 */ /* 0x000fe200078e0002 */
[----:B------:R-:W-:Y:S01]  /*27b90*/  ISETP.GE.U32.AND P0, PT, R2, UR6, PT ;  /* 0x0000000602007c0c */ /* 0x000fe2000bf06070 */
[----:B------:R-:W-:Y:S02]  /*27ba0*/  IMAD.IADD R13, R3, 0x1, R5 ;  /* 0x00000001030d7824 */ /* 0x000fe400078e0205 */
[----:B------:R-:W-:-:S03]  /*27bb0*/  IMAD.MOV.U32 R2, RZ, RZ, -0x1 ;  /* 0xffffffffff027424 */ /* 0x000fc600078e00ff */
[----:B------:R1:W-:Y:S01]  /*27bc0*/  STL [R1+0x450], R13 ;  /* 0x0004500d01007387 */ /* 0x0003e20000100800 */
[----:B------:R-:W-:-:S03]  /*27bd0*/  ISETP.GE.U32.AND.EX P0, PT, R13, UR7, PT, P0 ;  /* 0x000000070d007c0c */ /* 0x000fc6000bf06100 */
[----:B------:R1:W-:Y:S04]  /*27be0*/  STL [R1+0x454], R11 ;  /* 0x0004540b01007387 */ /* 0x0003e80000100800 */
[----:B------:R1:W-:Y:S06]  /*27bf0*/  STL [R1+0x458], R2 ;  /* 0x0004580201007387 */ /* 0x0003ec0000100800 */
[----:B------:R-:W-:Y:S05]  /*27c00*/  @P0 BRA `(.L_x_546) ;  /* 0x0000000400740947 */ /* 0x000fea0003800000 */
[----:B------:R-:W2:Y:S01]  /*27c10*/  S2R R8, SR_CTAID.X ;  /* 0x0000000000087919 */ /* 0x000ea20000002500 */
[----:B------:R-:W-:Y:S01]  /*27c20*/  ULDC.64 UR18, c[0x0][0x628] ;  /* 0x00018a0000127ab9 */ /* 0x000fe20000000a00 */
[----:B------:R-:W3:Y:S01]  /*27c30*/  LDC R9, c[0x0][0x144] ;  /* 0x00005100ff097b82 */ /* 0x000ee20000000800 */
[----:B------:R-:W-:Y:S01]  /*27c40*/  ULDC UR6, c[0x0][0x150] ;  /* 0x0000540000067ab9 */ /* 0x000fe20000000800 */
[----:B------:R-:W4:Y:S01]  /*27c50*/  S2R R12, SR_CTAID.Y ;  /* 0x00000000000c7919 */ /* 0x000f220000002600 */
[----:B------:R-:W-:Y:S01]  /*27c60*/  ISETP.NE.U32.AND P0, PT, RZ, UR18, PT ;  /* 0x00000012ff007c0c */ /* 0x000fe2000bf05070 */
[----:B------:R-:W-:Y:S01]  /*27c70*/  ULDC UR23, c[0x0][0x630] ;  /* 0x00018c0000177ab9 */ /* 0x000fe20000000800 */
[----:B------:R-:W-:Y:S02]  /*27c80*/  R2UR UR16, R11 ;  /* 0x000000000b1072ca */ /* 0x000fe400000e0000 */
[----:B------:R-:W-:Y:S01]  /*27c90*/  ISETP.NE.AND.EX P0, PT, RZ, UR19, PT, P0 ;  /* 0x00000013ff007c0c */ /* 0x000fe2000bf05300 */
[----:B0-----:R-:W0:Y:S01]  /*27ca0*/  LDC.64 R6, c[0x0][0x620] ;  /* 0x00018800ff067b82 */ /* 0x001e220000000a00 */
[----:B------:R-:W-:-:S02]  /*27cb0*/  R2UR UR17, R13 ;  /* 0x000000000d1172ca */ /* 0x000fc400000e0000 */
[----:B--2---:R-:W-:-:S05]  /*27cc0*/  I2FP.F32.U32 R0, R8 ;  /* 0x0000000800007245 */ /* 0x004fca0000201000 */
[----:B------:R-:W-:-:S06]  /*27cd0*/  FMUL R0, R0, UR6 ;  /* 0x0000000600007c20 */ /* 0x000fcc0008400000 */
[----:B------:R-:W2:Y:S01]  /*27ce0*/  F2I.U32.TRUNC.NTZ R0, R0 ;  /* 0x0000000000007305 */ /* 0x000ea2000020f000 */
[----:B----4-:R-:W-:Y:S05]  /*27cf0*/  @!P0 BRA `(.L_x_547) ;  /* 0x0000000000308947 */ /* 0x010fea0003800000 */
        /* <DEDUP_REMOVED lines=12> */
.L_x_547:
[----:B------:R-:W-:Y:S01]  /*27dc0*/  USHF.R.U64 UR9, UR16, UR23, UR17 ;  /* 0x0000001710097299 */ /* 0x000fe20008001211 */
[----:B------:R-:W4:Y:S01]  /*27dd0*/  LDC.64 R22, c[0x0][0x640] ;  /* 0x00019000ff167b82 */ /* 0x000f220000000a00 */
[----:B------:R-:W-:Y:S01]  /*27de0*/  USHF.R.U32.HI UR6, URZ, UR23, UR17 ;  /* 0x000000173f067299 */ /* 0x000fe20008011611 */
[----:B--2---:R-:W-:Y:S02]  /*27df0*/  IMAD.MOV R10, RZ, RZ, -R0 ;  /* 0x000000ffff0a7224 */ /* 0x004fe400078e0a00 */
[----:B-1----:R-:W-:Y:S01]  /*27e00*/  IMAD.MOV.U32 R2, RZ, RZ, R11 ;  /* 0x000000ffff027224 */ /* 0x002fe200078e000b */
[----:B------:R-:W-:Y:S01]  /*27e10*/  IADD3 R5, P0, RZ, -UR9, RZ ;  /* 0x80000009ff057c10 */ /* 0x000fe2000ff1e0ff */
[----:B---3--:R-:W-:Y:S02]  /*27e20*/  IMAD R18, R9, R10, R8 ;  /* 0x0000000a09127224 */ /* 0x008fe400078e0208 */
[----:B------:R-:W1:Y:S02]  /*27e30*/  LDC R4, c[0x0][0x618] ;  /* 0x00018600ff047b82 */ /* 0x000e640000000800 */
[----:B------:R-:W-:Y:S01]  /*27e40*/  IMAD.X R3, RZ, RZ, ~UR6, P0 ;  /* 0x80000006ff037e24 */ /* 0x000fe200080e06ff */
[----:B------:R-:W-:-:S03]  /*27e50*/  ULDC UR6, c[0x0][0x154] ;  /* 0x0000550000067ab9 */ /* 0x000fc60000000800 */
[-C--:B0-----:R-:W-:Y:S02]  /*27e60*/  IMAD R0, R3, R6.reuse, RZ ;  /* 0x0000000603007224 */ /* 0x081fe400078e02ff */
[----:B------:R-:W0:Y:S01]  /*27e70*/  LDC R14, c[0x0][0x608] ;  /* 0x00018200ff0e7b82 */ /* 0x000e220000000800 */
[----:B------:R-:W-:Y:S02]  /*27e80*/  IMAD.MOV.U32 R3, RZ, RZ, R13 ;  /* 0x000000ffff037224 */ /* 0x000fe400078e000d */
[----:B------:R-:W-:-:S05]  /*27e90*/  IMAD.WIDE.U32 R2, R5, R6, R2 ;  /* 0x0000000605027225 */ /* 0x000fca00078e0002 */
[----:B------:R-:W2:Y:S01]  /*27ea0*/  LDC R20, c[0x0][0x658] ;  /* 0x00019600ff147b82 */ /* 0x000ea20000000800 */
[----:B------:R-:W-:Y:S01]  /*27eb0*/  IMAD R5, R5, R7, R0 ;  /* 0x0000000705057224 */ /* 0x000fe200078e0200 */
[----:B------:R-:W-:Y:S01]  /*27ec0*/  I2FP.F32.U32 R0, R12 ;  /* 0x0000000c00007245 */ /* 0x000fe20000201000 */
[----:B------:R-:W-:Y:S01]  /*27ed0*/  IMAD.MOV.U32 R7, RZ, RZ, 0x1 ;  /* 0x00000001ff077424 */ /* 0x000fe200078e00ff */
[----:B----4-:R-:W-:Y:S01]  /*27ee0*/  ISETP.NE.U32.AND P0, PT, R22, RZ, PT ;  /* 0x000000ff1600720c */ /* 0x010fe20003f05070 */
[----:B------:R-:W-:Y:S02]  /*27ef0*/  IMAD.IADD R3, R3, 0x1, R5 ;  /* 0x0000000103037824 */ /* 0x000fe400078e0205 */
[----:B------:R-:W-:Y:S01]  /*27f00*/  FMUL R0, R0, UR6 ;  /* 0x0000000600007c20 */ /* 0x000fe20008400000 */
[----:B------:R-:W3:Y:S01]  /*27f10*/  LDC R15, c[0x0][0x148] ;  /* 0x00005200ff0f7b82 */ /* 0x000ee20000000800 */
[----:B------:R-:W-:Y:S01]  /*27f20*/  ISETP.NE.AND.EX P0, PT, R23, RZ, PT, P0 ;  /* 0x000000ff1700720c */ /* 0x000fe20003f05300 */
[----:B------:R-:W-:Y:S01]  /*27f30*/  IMAD.MOV.U32 R5, RZ, RZ, -0x1 ;  /* 0xffffffffff057424 */ /* 0x000fe200078e00ff */
[-CC-:B-1----:R-:W-:Y:S01]  /*27f40*/  SHF.R.U64 R10, R2, R4.reuse, R3.reuse ;  /* 0x00000004020a7219 */ /* 0x182fe20000001203 */
[----:B------:R1:W4:Y:S01]  /*27f50*/  F2I.U32.TRUNC.NTZ R13, R0 ;  /* 0x00000000000d7305 */ /* 0x000322000020f000 */
[----:B------:R-:W-:-:S03]  /*27f60*/  SHF.R.U32.HI R3, RZ, R4, R3 ;  /* 0x00000004ff037219 */ /* 0x000fc60000011603 */
[----:B------:R-:W1:Y:S01]  /*27f70*/  LDC R16, c[0x0][0x600] ;  /* 0x00018000ff107b82 */ /* 0x000e620000000800 */
[-CC-:B0-----:R-:W-:Y:S02]  /*27f80*/  SHF.R.U64 R8, R10, R14.reuse, R3.reuse ;  /* 0x0000000e0a087219 */ /* 0x181fe40000001203 */
[----:B------:R-:W-:-:S05]  /*27f90*/  SHF.R.U32.HI R3, RZ, R14, R3 ;  /* 0x0000000eff037219 */ /* 0x000fca0000011603 */
[----:B------:R-:W0:Y:S01]  /*27fa0*/  LDC R17, c[0x0][0x648] ;  /* 0x00019200ff117b82 */ /* 0x000e220000000800 */
[-CC-:B--2---:R-:W-:Y:S02]  /*27fb0*/  SHF.R.U64 R11, R8, R20.reuse, R3.reuse ;  /* 0x00000014080b7219 */ /* 0x184fe40000001203 */
[-C--:B------:R-:W-:Y:S02]  /*27fc0*/  SHF.L.U32 R5, R5, R20.reuse, RZ ;  /* 0x0000001405057219 */ /* 0x080fe400000006ff */
[-C--:B------:R-:W-:Y:S01]  /*27fd0*/  SHF.R.U32.HI R3, RZ, R20.reuse, R3 ;  /* 0x00000014ff037219 */ /* 0x080fe20000011603 */
[----:B------:R-:W-:Y:S01]  /*27fe0*/  IMAD.MOV.U32 R2, RZ, RZ, R11 ;  /* 0x000000ffff027224 */ /* 0x000fe200078e000b */
[----:B------:R-:W-:Y:S01]  /*27ff0*/  SHF.L.U32 R20, R7, R20, RZ ;  /* 0x0000001407147219 */ /* 0x000fe200000006ff */
[----:B------:R-:W2:Y:S01]  /*28000*/  LDC R19, c[0x0][0x638] ;  /* 0x00018e00ff137b82 */ /* 0x000ea20000000800 */
[----:B------:R-:W-:-:S07]  /*28010*/  LOP3.LUT R41, RZ, R5, RZ, 0x33, !PT ;  /* 0x00000005ff297212 */ /* 0x000fce00078e33ff */
[----:B------:R-:W0:Y:S01]  /*28020*/  LDC R21, c[0x0][0x610] ;  /* 0x00018400ff157b82 */ /* 0x000e220000000800 */
[----:B----4-:R-:W-:Y:S05]  /*28030*/  @!P0 BRA `(.L_x_548) ;  /* 0x0000000000288947 */ /* 0x010fea0003800000 */
[----:B-1----:R-:W1:Y:S02]  /*28040*/  LDC R0, c[0x0][0x64c] ;  /* 0x00019300ff007b82 */ /* 0x002e640000000800 */
[----:B-1----:R-:W-:-:S05]  /*28050*/  IADD3 R7, P0, R11, R0, RZ ;  /* 0x000000000b077210 */ /* 0x002fca0007f1e0ff */
        /* <DEDUP_REMOVED lines=8> */
.L_x_548:
[----:B01----:R-:W-:Y:S01]  /*280e0*/  SHF.R.U64 R0, R2, R17, R3 ;  /* 0x0000001102007219 */ /* 0x003fe20000001203 */
[----:B------:R-:W-:Y:S01]  /*280f0*/  VIADD R3, R16, 0xffffffff ;  /* 0xffffffff10037836 */ /* 0x000fe20000000000 */
[----:B------:R-:W-:Y:S01]  /*28100*/  LOP3.LUT R41, R8, R41, RZ, 0xc0, !PT ;  /* 0x0000002908297212 */ /* 0x000fe200078ec0ff */
[----:B------:R-:W-:Y:S02]  /*28110*/  IMAD.MOV R13, RZ, RZ, -R13 ;  /* 0x000000ffff0d7224 */ /* 0x000fe400078e0a0d */
[----:B------:R-:W-:Y:S01]  /*28120*/  IMAD.MOV R2, RZ, RZ, -R0 ;  /* 0x000000ffff027224 */ /* 0x000fe200078e0a00 */
[----:B------:R-:W-:Y:S01]  /*28130*/  LOP3.LUT R3, R10, R3, RZ, 0xc0, !PT ;  /* 0x000000030a037212 */ /* 0x000fe200078ec0ff */
[----:B------:R-:W-:Y:S02]  /*28140*/  IMAD R41, R20, R0, R41 ;  /* 0x0000000014297224 */ /* 0x000fe400078e0229 */
[----:B---3--:R-:W-:Y:S02]  /*28150*/  @P4 IMAD R18, R15, R13, R12 ;  /* 0x0000000d0f124224 */ /* 0x008fe400078e020c */
[----:B--2---:R-:W-:-:S02]  /*28160*/  IMAD R0, R2, R19, R11 ;  /* 0x0000001302007224 */ /* 0x004fc400078e020b */
[----:B------:R-:W-:Y:S02]  /*28170*/  IMAD R41, R41, R21, R18 ;  /* 0x0000001529297224 */ /* 0x000fe400078e0212 */
[----:B------:R-:W-:Y:S02]  /*28180*/  IMAD R2, R0, R16, R3 ;  /* 0x0000001000027224 */ /* 0x000fe400078e0203 */
[----:B------:R-:W-:-:S03]  /*28190*/  IMAD.MOV.U32 R4, RZ, RZ, 0x1 ;  /* 0x00000001ff047424 */ /* 0x000fc600078e00ff */
[----:B------:R-:W-:Y:S02]  /*281a0*/  SEL R3, R2, R41, !P4 ;  /* 0x0000002902037207 */ /* 0x000fe40006000000 */
[----:B------:R-:W-:Y:S02]  /*281b0*/  PRMT R0, R4, 0x7610, R0 ;  /* 0x0000761004007816 */ /* 0x000fe40000000000 */
[----:B------:R-:W-:Y:S01]  /*281c0*/  SEL R41, R41, R2, !P4 ;  /* 0x0000000229297207 */ /* 0x000fe20006000000 */
[----:B------:R2:W-:Y:S06]  /*281d0*/  STL [R1+0x458], R3 ;  /* 0x0004580301007387 */ /* 0x0005ec0000100800 */
.L_x_546:
[----:B------:R3:W-:Y:S01]  /*281e0*/  STL [R1+0x45c], R41 ;  /* 0x00045c2901007387 */ /* 0x0007e20000100800 */
[----:B------:R-:W-:-:S13]  /*281f0*/  LOP3.LUT P0, RZ, R0, 0xff, RZ, 0xc0, !PT ;  /* 0x000000ff00ff7812 */ /* 0x000fda000780c0ff */
[----:B---3--:R-:W-:Y:S05]  /*28200*/  @P0 BRA `(.L_x_549) ;  /* 0xfffffd8c00800947 */ /* 0x008fea000383ffff */
[----:B------:R-:W-:Y:S05]  /*28210*/  EXIT ;  /* 0x000000000000794d */ /* 0x000fea0003800000 */
.L_x_3:
[----:B------:R-:W2:Y:S01]  /*28220*/  LDL R18, [R1+0x454] ;  /* 0x0004540001127983 */ /* 0x000ea20000100800 */
[----:B------:R-:W-:-:S03]  /*28230*/  ULDC.64 UR4, c[0x0][0x650] ;  /* 0x0001940000047ab9 */ /* 0x000fc60000000a00 */
[----:B------:R-:W3:Y:S01]  /*28240*/  LDL R19, [R1+0x450] ;  /* 0x0004500001137983 */ /* 0x000ee20000100800 */
[----:B------:R-:W-:Y:S01]  /*28250*/  PRMT R0, RZ, 0x7610, R0 ;  /* 0x00007610ff007816 */ /* 0x000fe20000000000 */
[----:B------:R-:W-:Y:S02]  /*28260*/  IMAD.MOV.U32 R5, RZ, RZ, -0x1 ;  /* 0xffffffffff057424 */ /* 0x000fe400078e00ff */
[----:B------:R-:W-:Y:S02]  /*28270*/  IMAD.MOV.U32 R4, RZ, RZ, -0x1 ;  /* 0xffffffffff047424 */ /* 0x000fe400078e00ff */
[----:B------:R-:W-:Y:S01]  /*28280*/  IMAD.MOV.U32 R10, RZ, RZ, -0x1 ;  /* 0xffffffffff0a7424 */ /* 0x000fe200078e00ff */
[----:B--2---:R-:W-:-:S04]  /*28290*/  ISETP.GE.U32.AND P0, PT, R18, UR4, PT ;  /* 0x0000000412007c0c */ /* 0x004fc8000bf06070 */
[----:B---3--:R-:W-:-:S13]  /*282a0*/  ISETP.GE.U32.AND.EX P0, PT, R19, UR5, PT, P0 ;  /* 0x0000000513007c0c */ /* 0x008fda000bf06100 */
[----:B------:R-:W-:Y:S05]  /*282b0*/  @P0 BRA `(.L_x_550) ;  /* 0x0000000400600947 */ /* 0x000fea0003800000 */
[----:B------:R-:W0:Y:S01]  /*282c0*/  LDC.64 R12, c[0x0][0x628] ;  /* 0x00018a00ff0c7b82 */ /* 0x000e220000000a00 */
[----:B------:R-:W-:Y:S02]  /*282d0*/  IMAD.MOV.U32 R8, RZ, RZ, R18 ;  /* 0x000000ffff087224 */ /* 0x000fe400078e0012 */
[----:B------:R-:W-:-:S05]  /*282e0*/  IMAD.MOV.U32 R9, RZ, RZ, R19 ;  /* 0x000000ffff097224 */ /* 0x000fca00078e0013 */
[----:B------:R-:W1:Y:S08]  /*282f0*/  LDC R14, c[0x0][0x630] ;  /* 0x00018c00ff0e7b82 */ /* 0x000e700000000800 */
[----:B------:R-:W2:Y:S01]  /*28300*/  LDC.64 R16, c[0x0][0x620] ;  /* 0x00018800ff107b82 */ /* 0x000ea20000000a00 */
[----:B0-----:R-:W-:-:S04]  /*28310*/  ISETP.NE.U32.AND P0, PT, R12, RZ, PT ;  /* 0x000000ff0c00720c */ /* 0x001fc80003f05070 */
[----:B------:R-:W-:-:S13]  /*28320*/  ISETP.NE.AND.EX P0, PT, R13, RZ, PT, P0 ;  /* 0x000000ff0d00720c */ /* 0x000fda0003f05300 */
[----:B-12---:R-:W-:Y:S05]  /*28330*/  @!P0 BRA `(.L_x_551) ;  /* 0x0000000000288947 */ /* 0x006fea0003800000 */
[----:B------:R-:W0:Y:S02]  /*28340*/  LDC R0, c[0x0][0x634] ;  /* 0x00018d00ff007b82 */ /* 0x000e240000000800 */
[----:B0-----:R-:W-:-:S05]  /*28350*/  IADD3 R9, P0, R18, R0, RZ ;  /* 0x0000000012097210 */ /* 0x001fca0007f1e0ff */
        /* <DEDUP_REMOVED lines=8> */
.L_x_551:
[-CC-:B------:R-:W-:Y:S01]  /*283e0*/  SHF.R.U64 R10, R8, R14.reuse, R9.reuse ;  /* 0x0000000e080a7219 */ /* 0x180fe20000001209 */
[----:B------:R-:W0:Y:S01]  /*283f0*/  LDC R6, c[0x0][0x618] ;  /* 0x00018600ff067b82 */ /* 0x000e220000000800 */
[----:B------:R-:W-:Y:S01]  /*28400*/  SHF.R.U32.HI R0, RZ, R14, R9 ;  /* 0x0000000eff007219 */ /* 0x000fe20000011609 */
[----:B------:R-:W-:Y:S01]  /*28410*/  ULDC UR4, c[0x0][0x150] ;  /* 0x0000540000047ab9 */ /* 0x000fe20000000800 */
[----:B------:R-:W-:Y:S01]  /*28420*/  IADD3 R3, P0, RZ, -R10, RZ ;  /* 0x8000000aff037210 */ /* 0x000fe20007f1e0ff */
[----:B------:R-:W-:Y:S01]  /*28430*/  IMAD.MOV.U32 R4, RZ, RZ, R18 ;  /* 0x000000ffff047224 */ /* 0x000fe200078e0012 */
[----:B------:R-:W-:Y:S01]  /*28440*/  I2FP.F32.U32 R8, R2 ;  /* 0x0000000200087245 */ /* 0x000fe20000201000 */
[----:B------:R-:W-:Y:S02]  /*28450*/  IMAD.MOV.U32 R5, RZ, RZ, R19 ;  /* 0x000000ffff057224 */ /* 0x000fe400078e0013 */
[----:B------:R-:W1:Y:S01]  /*28460*/  LDC.64 R20, c[0x0][0x640] ;  /* 0x00019000ff147b82 */ /* 0x000e620000000a00 */
[----:B------:R-:W-:-:S02]  /*28470*/  IMAD.X R7, RZ, RZ, ~R0, P0 ;  /* 0x000000ffff077224 */ /* 0x000fc400000e0e00 */
[----:B------:R-:W-:Y:S01]  /*28480*/  FMUL R9, R8, UR4 ;  /* 0x0000000408097c20 */ /* 0x000fe20008400000 */
[----:B------:R-:W-:Y:S01]  /*28490*/  IMAD.WIDE.U32 R4, R3, R16, R4 ;  /* 0x0000001003047225 */ /* 0x000fe200078e0004 */
[----:B------:R-:W-:-:S03]  /*284a0*/  ULDC UR4, c[0x0][0x154] ;  /* 0x0000550000047ab9 */ /* 0x000fc60000000800 */
[----:B------:R-:W-:Y:S01]  /*284b0*/  IMAD R0, R7, R16, RZ ;  /* 0x0000001007007224 */ /* 0x000fe200078e02ff */
[----:B------:R-:W2:Y:S01]  /*284c0*/  LDC R13, c[0x0][0x144] ;  /* 0x00005100ff0d7b82 */ /* 0x000ea20000000800 */
[----:B------:R-:W3:Y:S02]  /*284d0*/  F2I.U32.TRUNC.NTZ R9, R9 ;  /* 0x0000000900097305 */ /* 0x000ee4000020f000 */
[----:B------:R-:W-:-:S04]  /*284e0*/  IMAD R3, R3, R17, R0 ;  /* 0x0000001103037224 */ /* 0x000fc800078e0200 */
[----:B------:R-:W-:Y:S01]  /*284f0*/  IMAD.IADD R3, R5, 0x1, R3 ;  /* 0x0000000105037824 */ /* 0x000fe200078e0203 */
[----:B------:R-:W4:Y:S04]  /*28500*/  LDC R12, c[0x0][0x608] ;  /* 0x00018200ff0c7b82 */ /* 0x000f280000000800 */
[-C--:B0-----:R-:W-:Y:S02]  /*28510*/  SHF.R.U64 R8, R4, R6.reuse, R3 ;  /* 0x0000000604087219 */ /* 0x081fe40000001203 */
[----:B------:R-:W-:Y:S02]  /*28520*/  I2FP.F32.U32 R4, R11 ;  /* 0x0000000b00047245 */ /* 0x000fe40000201000 */
[----:B------:R-:W0:Y:S01]  /*28530*/  LDC R7, c[0x0][0x658] ;  /* 0x00019600ff077b82 */ /* 0x000e220000000800 */
[----:B-1----:R-:W-:Y:S01]  /*28540*/  ISETP.NE.U32.AND P0, PT, R20, RZ, PT ;  /* 0x000000ff1400720c */ /* 0x002fe20003f05070 */
[----:B---3--:R-:W-:Y:S01]  /*28550*/  IMAD.MOV R0, RZ, RZ, -R9 ;  /* 0x000000ffff007224 */ /* 0x008fe200078e0a09 */
[----:B------:R-:W-:Y:S01]  /*28560*/  SHF.R.U32.HI R3, RZ, R6, R3 ;  /* 0x00000006ff037219 */ /* 0x000fe20000011603 */
[----:B------:R-:W-:Y:S01]  /*28570*/  FMUL R4, R4, UR4 ;  /* 0x0000000404047c20 */ /* 0x000fe20008400000 */
[----:B------:R-:W-:Y:S01]  /*28580*/  ISETP.NE.AND.EX P0, PT, R21, RZ, PT, P0 ;  /* 0x000000ff1500720c */ /* 0x000fe20003f05300 */
[----:B------:R-:W-:-:S02]  /*28590*/  IMAD.MOV.U32 R6, RZ, RZ, -0x1 ;  /* 0xffffffffff067424 */ /* 0x000fc400078e00ff */
[----:B------:R-:W1:Y:S01]  /*285a0*/  LDC R14, c[0x0][0x148] ;  /* 0x00005200ff0e7b82 */ /* 0x000e620000000800 */
[----:B--2---:R-:W-:Y:S02]  /*285b0*/  IMAD R18, R13, R0, R2 ;  /* 0x000000000d127224 */ /* 0x004fe400078e0202 */
[----:B------:R-:W-:-:S05]  /*285c0*/  IMAD.MOV.U32 R2, RZ, RZ, 0x1 ;  /* 0x00000001ff027424 */ /* 0x000fca00078e00ff */
[----:B------:R-:W2:Y:S01]  /*285d0*/  LDC R16, c[0x0][0x600] ;  /* 0x00018000ff107b82 */ /* 0x000ea20000000800 */
[-CC-:B----4-:R-:W-:Y:S02]  /*285e0*/  SHF.R.U64 R13, R8, R12.reuse, R3.reuse ;  /* 0x0000000c080d7219 */ /* 0x190fe40000001203 */
[----:B------:R-:W-:Y:S02]  /*285f0*/  SHF.R.U32.HI R0, RZ, R12, R3 ;  /* 0x0000000cff007219 */ /* 0x000fe40000011603 */
[----:B------:R3:W4:Y:S03]  /*28600*/  F2I.U32.TRUNC.NTZ R12, R4 ;  /* 0x00000004000c7305 */ /* 0x000726000020f000 */
[----:B------:R-:W1:Y:S01]  /*28610*/  LDC R17, c[0x0][0x648] ;  /* 0x00019200ff117b82 */ /* 0x000e620000000800 */
[-C--:B0-----:R-:W-:Y:S02]  /*28620*/  SHF.R.U64 R15, R13, R7.reuse, R0 ;  /* 0x000000070d0f7219 */ /* 0x081fe40000001200 */
[----:B------:R-:W-:-:S02]  /*28630*/  SHF.L.U32 R6, R6, R7, RZ ;  /* 0x0000000706067219 */ /* 0x000fc400000006ff */
[-C--:B------:R-:W-:Y:S01]  /*28640*/  SHF.L.U32 R22, R2, R7.reuse, RZ ;  /* 0x0000000702167219 */ /* 0x080fe200000006ff */
[----:B------:R-:W-:Y:S01]  /*28650*/  IMAD.MOV.U32 R2, RZ, RZ, R15 ;  /* 0x000000ffff027224 */ /* 0x000fe200078e000f */
[----:B------:R-:W-:Y:S01]  /*28660*/  SHF.R.U32.HI R3, RZ, R7, R0 ;  /* 0x00000007ff037219 */ /* 0x000fe20000011600 */
[----:B------:R-:W0:Y:S01]  /*28670*/  LDC R19, c[0x0][0x638] ;  /* 0x00018e00ff137b82 */ /* 0x000e220000000800 */
[----:B------:R-:W-:-:S07]  /*28680*/  LOP3.LUT R24, RZ, R6, RZ, 0x33, !PT ;  /* 0x00000006ff187212 */ /* 0x000fce00078e33ff */
        /* <DEDUP_REMOVED lines=12> */
.L_x_552:
[----:B-1----:R-:W-:Y:S01]  /*28750*/  SHF.R.U64 R3, R2, R17, R3 ;  /* 0x0000001102037219 */ /* 0x002fe20000001203 */
[----:B--2---:R-:W-:Y:S01]  /*28760*/  VIADD R7, R16, 0xffffffff ;  /* 0xffffffff10077836 */ /* 0x004fe20000000000 */
[----:B------:R-:W-:Y:S01]  /*28770*/  LOP3.LUT R0, R13, R24, RZ, 0xc0, !PT ;  /* 0x000000180d007212 */ /* 0x000fe200078ec0ff */
[----:B------:R-:W-:Y:S02]  /*28780*/  IMAD.MOV R12, RZ, RZ, -R12 ;  /* 0x000000ffff0c7224 */ /* 0x000fe400078e0a0c */
[----:B------:R-:W-:Y:S02]  /*28790*/  IMAD.MOV R2, RZ, RZ, -R3 ;  /* 0x000000ffff027224 */ /* 0x000fe400078e0a03 */
[----:B------:R-:W-:Y:S01]  /*287a0*/  IMAD R5, R22, R3, R0 ;  /* 0x0000000316057224 */ /* 0x000fe200078e0200 */
[----:B------:R-:W-:Y:S01]  /*287b0*/  LOP3.LUT R3, R8, R7, RZ, 0xc0, !PT ;  /* 0x0000000708037212 */ /* 0x000fe200078ec0ff */
[----:B------:R-:W-:Y:S02]  /*287c0*/  @P4 IMAD R18, R14, R12, R11 ;  /* 0x0000000c0e124224 */ /* 0x000fe400078e020b */
[----:B0-----:R-:W-:-:S02]  /*287d0*/  IMAD R0, R2, R19, R15 ;  /* 0x0000001302007224 */ /* 0x001fc400078e020f */
[----:B------:R-:W-:Y:S02]  /*287e0*/  IMAD.MOV.U32 R4, RZ, RZ, 0x1 ;  /* 0x00000001ff047424 */ /* 0x000fe400078e00ff */
[----:B------:R-:W-:Y:S02]  /*287f0*/  IMAD R5, R5, R23, R18 ;  /* 0x0000001705057224 */ /* 0x000fe400078e0212 */
[----:B------:R-:W-:Y:S01]  /*28800*/  IMAD R2, R0, R16, R3 ;  /* 0x0000001000027224 */ /* 0x000fe200078e0203 */
[----:B------:R-:W-:-:S04]  /*28810*/  PRMT R0, R4, 0x7610, R0 ;  /* 0x0000761004007816 */ /* 0x000fc80000000000 */
[----:B------:R-:W-:Y:S02]  /*28820*/  SEL R4, R2, R5, !P4 ;  /* 0x0000000502047207 */ /* 0x000fe40006000000 */
[----:B------:R-:W-:-:S07]  /*28830*/  SEL R5, R5, R2, !P4 ;  /* 0x0000000205057207 */ /* 0x000fce0006000000 */
.L_x_550:
[----:B------:R-:W-:-:S08]  /*28840*/  NOP ;  /* 0x0000000000007918 */ /* 0x000fd00000000000 */
[----:B------:R-:W0:-:S00]  /*28850*/  USETMAXREG.DEALLOC.CTAPOOL 0x18 ;  /* 0x00000018000079c8 */ /* 0x000e0000080e0500 */
[----:B------:R-:W-:-:S13]  /*28860*/  ISETP.NE.AND P0, PT, RZ, UR8, PT ;  /* 0x00000008ff007c0c */ /* 0x000fda000bf05270 */
[----:B------:R-:W-:Y:S05]  /*28870*/  @P0 EXIT ;  /* 0x000000000000094d */ /* 0x000fea0003800000 */
[----:B0-----:R-:W-:Y:S01]  /*28880*/  LOP3.LUT P0, RZ, R0, 0xff, RZ, 0xc0, !PT ;  /* 0x000000ff00ff7812 */ /* 0x001fe2000780c0ff */
[----:B------:R-:W-:Y:S02]  /*28890*/  IMAD.MOV.U32 R6, RZ, RZ, 0x1 ;  /* 0x00000001ff067424 */ /* 0x000fe400078e00ff */
[----:B------:R-:W-:-:S10]  /*288a0*/  IMAD.MOV.U32 R7, RZ, RZ, RZ ;  /* 0x000000ffff077224 */ /* 0x000fd400078e00ff */
[----:B------:R-:W-:Y:S05]  /*288b0*/  @!P0 BRA `(.L_x_553) ;  /* 0x0000000c00408947 */ /* 0x000fea0003800000 */
[----:B------:R-:W0:Y:S01]  /*288c0*/  LDC R0, c[0x0][0x28c] ;  /* 0x0000a300ff007b82 */ /* 0x000e220000000800 */
[----:B------:R-:W1:Y:S01]  /*288d0*/  S2R R2, SR_TID.X ;  /* 0x0000000000027919 */ /* 0x000e620000002100 */
[----:B------:R-:W-:Y:S01]  /*288e0*/  ULDC UR5, c[0x0][0x658] ;  /* 0x0001960000057ab9 */ /* 0x000fe20000000800 */
[----:B------:R-:W-:Y:S01]  /*288f0*/  UMOV UR7, 0xffffffff ;  /* 0xffffffff00077882 */ /* 0x000fe20000000000 */
[----:B------:R-:W-:Y:S01]  /*28900*/  ULDC UR6, c[0x0][0xc] ;  /* 0x0000030000067ab9 */ /* 0x000fe20000000800 */
[----:B------:R-:W-:Y:S01]  /*28910*/  USHF.L.U32 UR8, UR7, UR5, URZ ;  /* 0x0000000507087299 */ /* 0x000fe2000800063f */
[----:B------:R-:W-:Y:S01]  /*28920*/  BSSY B0, `(.L_x_553) ;  /* 0x00000c9000007945 */ /* 0x000fe20003800000 */
[----:B------:R-:W-:Y:S01]  /*28930*/  UMOV UR9, 0x1 ;  /* 0x0000000100097882 */ /* 0x000fe20000000000 */
[----:B------:R-:W-:Y:S01]  /*28940*/  ULDC UR7, c[0x0][0x10] ;  /* 0x0000040000077ab9 */ /* 0x000fe20000000800 */
[----:B------:R-:W-:Y:S01]  /*28950*/  USHF.L.U32 UR18, UR9, UR5, URZ ;  /* 0x0000000509127299 */ /* 0x000fe2000800063f */
[----:B------:R-:W-:Y:S01]  /*28960*/  IMAD.MOV.U32 R9, RZ, RZ, 0x1 ;  /* 0x00000001ff097424 */ /* 0x000fe200078e00ff */
[----:B------:R-:W-:Y:S01]  /*28970*/  UIMAD.WIDE.U32 UR6, UR6, UR7, URZ ;  /* 0x00000007060672a5 */ /* 0x000fe2000f8e003f */
[----:B------:R-:W-:Y:S01]  /*28980*/  IMAD.MOV.U32 R6, RZ, RZ, 0x1 ;  /* 0x00000001ff067424 */ /* 0x000fe200078e00ff */
[----:B------:R-:W-:Y:S01]  /*28990*/  ULDC UR5, c[0x0][0x14] ;  /* 0x0000050000057ab9 */ /* 0x000fe20000000800 */
[----:B------:R-:W-:Y:S01]  /*289a0*/  IMAD.MOV.U32 R7, RZ, RZ, RZ ;  /* 0x000000ffff077224 */ /* 0x000fe200078e00ff */
[----:B------:R-:W-:-:S02]  /*289b0*/  UIMAD.WIDE.U32 UR20, UR6, UR5, URZ ;  /* 0x00000005061472a5 */ /* 0x000fc4000f8e003f */
[----:B------:R-:W-:Y:S01]  /*289c0*/  UIMAD UR16, UR7, UR5, URZ ;  /* 0x00000005071072a4 */ /* 0x000fe2000f8e023f */
[----:B------:R-:W-:Y:S01]  /*289d0*/  ULDC UR4, c[0x0][0x600] ;  /* 0x0001800000047ab9 */ /* 0x000fe20000000800 */
[----:B------:R-:W-:Y:S02]  /*289e0*/  ULOP3.LUT UR24, UR13, 0x2, URZ, 0xfc, !UPT ;  /* 0x000000020d187892 */ /* 0x000fe4000f8efc3f */
[----:B------:R-:W-:Y:S01]  /*289f0*/  UIADD3 UR4, UR4, -0x1, URZ ;  /* 0xffffffff04047890 */ /* 0x000fe2000fffe03f */
[----:B0-----:R-:W-:Y:S01]  /*28a00*/  VIADD R0, R0, 0x7f ;  /* 0x0000007f00007836 */ /* 0x001fe20000000000 */
[----:B------:R-:W-:Y:S02]  /*28a10*/  ULOP3.LUT UR17, URZ, UR8, URZ, 0x33, !UPT ;  /* 0x000000083f117292 */ /* 0x000fe4000f8e333f */
[----:B------:R-:W-:Y:S02]  /*28a20*/  UIADD3 UR16, UR21, UR16, URZ ;  /* 0x0000001015107290 */ /* 0x000fe4000fffe03f */
[----:B------:R-:W-:Y:S01]  /*28a30*/  SHF.R.S32.HI R3, RZ, 0x1f, R0 ;  /* 0x0000001fff037819 */ /* 0x000fe20000011400 */
[----:B------:R-:W-:-:S03]  /*28a40*/  ULDC.64 UR22, c[0x0][0x198] ;  /* 0x0000660000167ab9 */ /* 0x000fc60000000a00 */
[----:B------:R-:W-:Y:S02]  /*28a50*/  LEA.HI R0, R3, R0, RZ, 0x7 ;  /* 0x0000000003007211 */ /* 0x000fe400078f38ff */
[C---:B-1----:R-:W-:Y:S02]  /*28a60*/  LOP3.LUT P2, RZ, R2.reuse, 0x7f, RZ, 0xc0, !PT ;  /* 0x0000007f02ff7812 */ /* 0x042fe4000784c0ff */
[----:B------:R-:W-:Y:S02]  /*28a70*/  SHF.R.S32.HI R0, RZ, 0x7, R0 ;  /* 0x00000007ff007819 */ /* 0x000fe40000011400 */
[----:B------:R-:W-:-:S03]  /*28a80*/  LOP3.LUT P0, RZ, R2, 0x1f, RZ, 0xc0, !PT ;  /* 0x0000001f02ff7812 */ /* 0x000fc6000780c0ff */
[----:B------:R-:W-:Y:S01]  /*28a90*/  VIADD R14, R0, 0x1 ;  /* 0x00000001000e7836 */ /* 0x000fe20000000000 */
[----:B------:R-:W-:-:S13]  /*28aa0*/  PLOP3.LUT P0, PT, P0, P2, PT, 0x8a, 0x0 ;  /* 0x000000000000781c */ /* 0x000fda0000705172 */
.L_x_565:
[----:B------:R-:W-:-:S03]  /*28ab0*/  UMOV UR5, 0xffffffff ;  /* 0xffffffff00057882 */ /* 0x000fc60000000000 */
[----:B------:R-:W-:Y:S05]  /*28ac0*/  BRA.DIV UR5, `(.L_x_554) ;  /* 0x0000000e05947947 */ /* 0x000fea000b800000 */
[----:B------:R-:W-:-:S13]  /*28ad0*/  ELECT P1, URZ, PT ;  /* 0x00000000003f782f */ /* 0x000fda0003820000 */
.L_x_575:
[----:B------:R-:W0:Y:S01]  /*28ae0*/  LDC R2, c[0x0][0x28c] ;  /* 0x0000a300ff027b82 */ /* 0x000e220000000800 */
[----:B------:R-:W-:Y:S01]  /*28af0*/  BSSY B1, `(.L_x_555) ;  /* 0x0000035000017945 */ /* 0x000fe20003800000 */
[----:B0-----:R-:W-:-:S13]  /*28b00*/  ISETP.LT.OR P1, PT, R2, 0x1, !P1 ;  /* 0x000000010200780c */ /* 0x001fda0004f21670 */
[----:B------:R-:W-:Y:S05]  /*28b10*/  @P1 BRA `(.L_x_556) ;  /* 0x0000000000c81947 */ /* 0x000fea0003800000 */
[----:B------:R-:W-:Y:S02]  /*28b20*/  IMAD.SHL.U32 R4, R4, 0x100, RZ ;  /* 0x0000010004047824 */ /* 0x000fe400078e00ff */
[----:B------:R-:W-:Y:S02]  /*28b30*/  IMAD.SHL.U32 R5, R5, 0x100, RZ ;  /* 0x0000010005057824 */ /* 0x000fe400078e00ff */
[----:B------:R-:W-:Y:S02]  /*28b40*/  IMAD.MOV.U32 R13, RZ, RZ, RZ ;  /* 0x000000ffff0d7224 */ /* 0x000fe400078e00ff */
[----:B------:R-:W-:Y:S02]  /*28b50*/  IMAD.MOV.U32 R3, RZ, RZ, R14 ;  /* 0x000000ffff037224 */ /* 0x000fe400078e000e */
[----:B------:R-:W-:Y:S02]  /*28b60*/  IMAD.MOV.U32 R2, RZ, RZ, R6 ;  /* 0x000000ffff027224 */ /* 0x000fe400078e0006 */
[----:B------:R-:W-:-:S07]  /*28b70*/  IMAD.MOV.U32 R8, RZ, RZ, R7 ;  /* 0x000000ffff087224 */ /* 0x000fce00078e0007 */
.L_x_560:
[----:B------:R-:W0:Y:S01]  /*28b80*/  S2R R12, SR_CgaCtaId ;  /* 0x00000000000c7919 */ /* 0x000e220000008800 */
[----:B------:R-:W-:-:S04]  /*28b90*/  MOV R11, 0x400 ;  /* 0x00000400000b7802 */ /* 0x000fc80000000f00 */
[----:B0-----:R-:W-:Y:S02]  /*28ba0*/  LEA R15, R12, R11, 0x18 ;  /* 0x0000000b0c0f7211 */ /* 0x001fe400078ec0ff */
[----:B------:R-:W-:Y:S01]  /*28bb0*/  SHF.L.U32 R11, R2, 0x1f, RZ ;  /* 0x0000001f020b7819 */ /* 0x000fe200000006ff */
[----:B------:R-:W0:Y:S02]  /*28bc0*/  @!P2 LDC R12, c[0x0][0x500] ;  /* 0x00014000ff0cab82 */ /* 0x000e240000000800 */
[----:B------:R-:W-:-:S04]  /*28bd0*/  IMAD R16, R8, 0x8, R15 ;  /* 0x0000000808107824 */ /* 0x000fc800078e020f */
[----:B------:R-:W1:Y:S02]  /*28be0*/  SYNCS.PHASECHK.TRANS64.TRYWAIT P1, [R16+URZ+0x18], R11 ;  /* 0x0000180b100075a7 */ /* 0x000e64000802017f */
[----:B-1----:R-:W-:Y:S05]  /*28bf0*/  @!P1 BRA `(.L_x_557) ;  /* 0x0000000c00689947 */ /* 0x002fea0003800000 */
.L_x_576:
[----:B------:R-:W-:Y:S01]  /*28c00*/  UPRMT UR5, UR24, 0x9910, URZ ;  /* 0x0000991018057896 */ /* 0x000fe2000800003f */
[----:B0-----:R0:W-:Y:S03]  /*28c10*/  @!P2 SYNCS.ARRIVE.TRANS64 RZ, [R16+URZ], R12 ;  /* 0x0000000c10ffa9a7 */ /* 0x0011e6000800003f */
[----:B------:R-:W-:-:S06]  /*28c20*/  UISETP.NE.AND UP0, UPT, UR5, 0x2, UPT ;  /* 0x000000020500788c */ /* 0x000fcc000bf05270 */
[----:B------:R-:W-:-:S13]  /*28c30*/  PLOP3.LUT P1, PT, PT, PT, UP0, 0x80, 0x0 ;  /* 0x000000000000781c */ /* 0x000fda0003f2f008 */
[----:B0-----:R-:W-:Y:S05]  /*28c40*/  @P1 BRA `(.L_x_558) ;  /* 0x0000000000041947 */ /* 0x001fea0003800000 */
[----:B------:R-:W-:Y:S01]  /*28c50*/  BPT.TRAP 0x1 ;  /* 0x000000040000795c */ /* 0x000fe20000300000 */
.L_x_558:
[----:B------:R-:W-:Y:S05]  /*28c60*/  @P0 BRA `(.L_x_559) ;  /* 0x0000000000040947 */ /* 0x000fea0003800000 */
[----:B------:R-:W-:Y:S01]  /*28c70*/  BPT.TRAP 0x1 ;  /* 0x000000040000795c */ /* 0x000fe20000300000 */
.L_x_559:
[----:B------:R-:W-:Y:S01]  /*28c80*/  IMAD R15, R8, 0x8000, R15 ;  /* 0x00008000080f7824 */ /* 0x000fe200078e020f */
[----:B------:R-:W-:Y:S01]  /*28c90*/  R2UR UR9, R16 ;  /* 0x00000000100972ca */ /* 0x000fe200000e0000 */
[----:B------:R-:W-:Y:S01]  /*28ca0*/  VIADD R3, R3, 0xffffffff ;  /* 0xffffffff03037836 */ /* 0x000fe20000000000 */
[----:B------:R-:W-:Y:S01]  /*28cb0*/  UIADD3 UR6, UP0, UR22, 0xf0, URZ ;  /* 0x000000f016067890 */ /* 0x000fe2000ff1e03f */
[----:B------:R-:W-:Y:S01]  /*28cc0*/  R2UR UR11, R5 ;  /* 0x00000000050b72ca */ /* 0x000fe200000e0000 */
[----:B------:R-:W-:Y:S01]  /*28cd0*/  UIADD3 UR26, UP1, UR22, 0x1f0, URZ ;  /* 0x000001f0161a7890 */ /* 0x000fe2000ff3e03f */
[----:B------:R-:W-:Y:S01]  /*28ce0*/  R2UR UR5, R15 ;  /* 0x000000000f0572ca */ /* 0x000fe200000e0000 */
[----:B------:R-:W-:Y:S01]  /*28cf0*/  UIADD3.X UR7, URZ, UR23, URZ, UP0, !UPT ;  /* 0x000000173f077290 */ /* 0x000fe200087fe43f */
[----:B------:R-:W-:Y:S01]  /*28d00*/  R2UR UR10, R13 ;  /* 0x000000000d0a72ca */ /* 0x000fe200000e0000 */
[----:B------:R-:W-:Y:S01]  /*28d10*/  VIADD R8, R8, 0x1 ;  /* 0x0000000108087836 */ /* 0x000fe20000000000 */
[----:B------:R-:W-:Y:S01]  /*28d20*/  R2UR UR12, R10 ;  /* 0x000000000a0c72ca */ /* 0x000fe200000e0000 */
[----:B------:R-:W-:Y:S01]  /*28d30*/  UIADD3.X UR27, URZ, UR23, URZ, UP1, !UPT ;  /* 0x000000173f1b7290 */ /* 0x000fe20008ffe43f */
[----:B------:R-:W-:Y:S01]  /*28d40*/  R2UR UR19, R4 ;  /* 0x00000000041372ca */ /* 0x000fe200000e0000 */
[----:B------:R-:W-:Y:S01]  /*28d50*/  UMOV UR14, 0x0 ;  /* 0x00000000000e7882 */ /* 0x000fe20000000000 */
[----:B------:R-:W-:Y:S01]  /*28d60*/  ISETP.GT.AND P3, PT, R3, 0x1, PT ;  /* 0x000000010300780c */ /* 0x000fe20003f64270 */
[----:B------:R-:W-:Y:S01]  /*28d70*/  UMOV UR15, 0x10000000 ;  /* 0x10000000000f7882 */ /* 0x000fe20000000000 */
[----:B------:R-:W-:Y:S01]  /*28d80*/  ISETP.NE.AND P1, PT, R8, 0x3, PT ;  /* 0x000000030800780c */ /* 0x000fe20003f25270 */
[----:B------:R-:W-:-:S02]  /*28d90*/  VIADD R13, R13, 0x80 ;  /* 0x000000800d0d7836 */ /* 0x000fc40000000000 */
[----:B------:R-:W-:Y:S01]  /*28da0*/  UIADD3 UR8, UR5, 0x100, URZ ;  /* 0x0000010005087890 */ /* 0x000fe2000fffe03f */
[----:B-1----:R-:W-:Y:S01]  /*28db0*/  SEL R11, RZ, 0x1, P1 ;  /* 0x00000001ff0b7807 */ /* 0x002fe20000800000 */
[----:B------:R-:W-:Y:S01]  /*28dc0*/  UIADD3 UR5, UR5, 0x18100, URZ ;  /* 0x0001810005057890 */ /* 0x000fe2000fffe03f */
[----:B------:R-:W-:Y:S02]  /*28dd0*/  SEL R8, R8, RZ, P1 ;  /* 0x000000ff08087207 */ /* 0x000fe40000800000 */
[----:B------:R-:W-:-:S04]  /*28de0*/  LOP3.LUT R2, R2, R11, RZ, 0x3c, !PT ;  /* 0x0000000b02027212 */ /* 0x000fc800078e3cff */
[----:B------:R0:W-:Y:S02]  /*28df0*/  UTMALDG.3D [UR8], [UR6], desc[UR14] ;  /* 0x00000e08060075b4 */ /* 0x0001e40008011000 */
[----:B0-----:R-:W-:Y:S01]  /*28e00*/  UMOV UR8, UR5 ;  /* 0x0000000500087c82 */ /* 0x001fe20008000000 */
[----:B------:R-:W-:Y:S02]  /*28e10*/  UMOV UR11, UR19 ;  /* 0x00000013000b7c82 */ /* 0x000fe40008000000 */
[----:B------:R0:W-:Y:S02]  /*28e20*/  UTMALDG.3D [UR8], [UR26], desc[UR14] ;  /* 0x00000e081a0075b4 */ /* 0x0001e40008011000 */
[----:B0-----:R-:W-:Y:S05]  /*28e30*/  @P3 BRA `(.L_x_560) ;  /* 0xfffffffc00503947 */ /* 0x001fea000383ffff */
.L_x_556:
[----:B------:R-:W-:Y:S05]  /*28e40*/  BSYNC B1 ;  /* 0x0000000000017941 */ /* 0x000fea0003800000 */
.L_x_555:
[----:B------:R-:W2:Y:S01]  /*28e50*/  LDL.LU R16, [R1+0x450] ;  /* 0x0004500001107983 */ /* 0x000ea20000300800 */
[----:B------:R-:W-:Y:S01]  /*28e60*/  LOP3.LUT P1, RZ, R9, 0xff, RZ, 0xc0, !PT ;  /* 0x000000ff09ff7812 */ /* 0x000fe2000782c0ff */
[C---:B------:R-:W-:Y:S01]  /*28e70*/  IMAD.IADD R4, R0.reuse, 0x1, R7 ;  /* 0x0000000100047824 */ /* 0x040fe200078e0207 */
[----:B------:R-:W-:Y:S01]  /*28e80*/  ULDC.64 UR6, c[0x0][0x650] ;  /* 0x0001940000067ab9 */ /* 0x000fe20000000a00 */
[----:B------:R-:W3:Y:S01]  /*28e90*/  LDL.LU R15, [R1+0x454] ;  /* 0x00045400010f7983 */ /* 0x000ee20000300800 */
[----:B------:R-:W-:Y:S01]  /*28ea0*/  ISETP.GE.U32.AND P3, PT, R0, 0x3, PT ;  /* 0x000000030000780c */ /* 0x000fe20003f66070 */
[----:B------:R-:W-:Y:S01]  /*28eb0*/  BSSY B1, `(.L_x_561) ;  /* 0x000006d000017945 */ /* 0x000fe20003800000 */
[----:B------:R-:W-:Y:S01]  /*28ec0*/  IMAD.MOV.U32 R10, RZ, RZ, -0x1 ;  /* 0xffffffffff0a7424 */ /* 0x000fe200078e00ff */
[----:B------:R-:W-:-:S06]  /*28ed0*/  PRMT R9, RZ, 0x7610, R9 ;  /* 0x00007610ff097816 */ /* 0x000fcc0000000009 */
[----:B------:R-:W0:Y:S01]  /*28ee0*/  @P1 S2R R3, SR_CgaCtaId ;  /* 0x0000000000031919 */ /* 0x000e220000008800 */
[----:B------:R-:W-:-:S04]  /*28ef0*/  @P1 MOV R2, 0x400 ;  /* 0x0000040000021802 */ /* 0x000fc80000000f00 */
[----:B0-----:R-:W-:-:S04]  /*28f00*/  @P1 LEA R2, R3, R2, 0x18 ;  /* 0x0000000203021211 */ /* 0x001fc800078ec0ff */
[----:B------:R0:W-:Y:S01]  /*28f10*/  @P1 SYNCS.ARRIVE.TRANS64.A1T0 RZ, [R2+URZ+0x48], RZ ;  /* 0x000048ff02ff19a7 */ /* 0x0001e2000810003f */
[----:B------:R-:W-:-:S04]  /*28f20*/  ISETP.GT.U32.AND P1, PT, R4, 0x2, PT ;  /* 0x000000020400780c */ /* 0x000fc80003f24070 */
[----:B------:R-:W-:Y:S01]  /*28f30*/  ISETP.LT.U32.AND P1, PT, R0, 0x3, P1 ;  /* 0x000000030000780c */ /* 0x000fe20000f21070 */
[----:B0-----:R-:W-:-:S05]  /*28f40*/  IMAD.WIDE.U32 R2, R4, -0x55555555, RZ ;  /* 0xaaaaaaab04027825 */ /* 0x001fca00078e00ff */
[----:B------:R-:W-:Y:S02]  /*28f50*/  SHF.R.U32.HI R5, RZ, 0x1, R3 ;  /* 0x00000001ff057819 */ /* 0x000fe40000011603 */
[----:B------:R-:W-:Y:S02]  /*28f60*/  SEL R3, RZ, 0x1, !P1 ;  /* 0x00000001ff037807 */ /* 0x000fe40004800000 */
[----:B------:R-:W-:Y:S01]  /*28f70*/  PRMT R2, RZ, 0x7610, R2 ;  /* 0x00007610ff027816 */ /* 0x000fe20000000002 */
[----:B------:R-:W-:Y:S01]  /*28f80*/  IMAD R7, R5, -0x3, R4 ;  /* 0xfffffffd05077824 */ /* 0x000fe200078e0204 */
[----:B------:R-:W-:Y:S01]  /*28f90*/  LOP3.LUT R6, R6, R3, RZ, 0x3c, !PT ;  /* 0x0000000306067212 */ /* 0x000fe200078e3cff */
[----:B------:R-:W-:-:S03]  /*28fa0*/  IMAD.MOV.U32 R4, RZ, RZ, -0x1 ;  /* 0xffffffffff047424 */ /* 0x000fc600078e00ff */
[----:B------:R-:W-:Y:S01]  /*28fb0*/  @P3 LOP3.LUT R6, R6, 0x1, R5, 0x78, !PT ;  /* 0x0000000106063812 */ /* 0x000fe200078e7805 */
[----:B------:R-:W-:Y:S01]  /*28fc0*/  IMAD.MOV.U32 R5, RZ, RZ, -0x1 ;  /* 0xffffffffff057424 */ /* 0x000fe200078e00ff */
[----:B---3--:R-:W-:-:S04]  /*28fd0*/  IADD3 R15, P1, R15, UR20, RZ ;  /* 0x000000140f0f7c10 */ /* 0x008fc8000ff3e0ff */
[----:B--2---:R-:W-:Y:S01]  /*28fe0*/  IADD3.X R16, R16, UR16, RZ, P1, !PT ;  /* 0x0000001010107c10 */ /* 0x004fe20008ffe4ff */
[----:B------:R0:W-:Y:S01]  /*28ff0*/  STL [R1+0x454], R15 ;  /* 0x0004540f01007387 */ /* 0x0001e20000100800 */
[----:B------:R-:W-:-:S03]  /*29000*/  ISETP.GE.U32.AND P1, PT, R15, UR6, PT ;  /* 0x000000060f007c0c */ /* 0x000fc6000bf26070 */
[----:B------:R0:W-:Y:S01]  /*29010*/  STL [R1+0x450], R16 ;  /* 0x0004501001007387 */ /* 0x0001e20000100800 */
[----:B------:R-:W-:-:S13]  /*29020*/  ISETP.GE.U32.AND.EX P1, PT, R16, UR7, PT, P1 ;  /* 0x0000000710007c0c */ /* 0x000fda000bf26110 */
[----:B0-----:R-:W-:Y:S05]  /*29030*/  @P1 BRA `(.L_x_562) ;  /* 0x0000000400501947 */ /* 0x001fea0003800000 */
[----:B------:R-:W0:Y:S01]  /*29040*/  S2R R8, SR_CTAID.X ;  /* 0x0000000000087919 */ /* 0x000e220000002500 */
[----:B------:R-:W-:Y:S01]  /*29050*/  ULDC UR5, c[0x0][0x150] ;  /* 0x0000540000057ab9 */ /* 0x000fe20000000800 */
[----:B------:R-:W1:Y:S01]  /*29060*/  LDC R3, c[0x0][0x144] ;  /* 0x00005100ff037b82 */ /* 0x000e620000000800 */
[----:B------:R-:W-:Y:S01]  /*29070*/  ULDC.64 UR6, c[0x0][0x628] ;  /* 0x00018a0000067ab9 */ /* 0x000fe20000000a00 */
[----:B------:R-:W2:Y:S01]  /*29080*/  S2R R5, SR_CTAID.Y ;  /* 0x0000000000057919 */ /* 0x000ea20000002600 */
[----:B------:R-:W-:Y:S01]  /*29090*/  ISETP.NE.U32.AND P1, PT, RZ, UR6, PT ;  /* 0x00000006ff007c0c */ /* 0x000fe2000bf25070 */
[----:B------:R-:W-:-:S03]  /*290a0*/  ULDC UR8, c[0x0][0x630] ;  /* 0x00018c0000087ab9 */ /* 0x000fc60000000800 */
[----:B------:R-:W-:Y:S01]  /*290b0*/  ISETP.NE.AND.EX P1, PT, RZ, UR7, PT, P1 ;  /* 0x00000007ff007c0c */ /* 0x000fe2000bf25310 */
[----:B------:R-:W3:Y:S01]  /*290c0*/  LDC R12, c[0x0][0x148] ;  /* 0x00005200ff0c7b82 */ /* 0x000ee20000000800 */
[----:B0-----:R-:W-:Y:S02]  /*290d0*/  I2FP.F32.U32 R2, R8 ;  /* 0x0000000800027245 */ /* 0x001fe40000201000 */
[----:B--2---:R-:W-:-:S03]  /*290e0*/  I2FP.F32.U32 R4, R5 ;  /* 0x0000000500047245 */ /* 0x004fc60000201000 */
[----:B------:R-:W-:Y:S01]  /*290f0*/  FMUL R2, R2, UR5 ;  /* 0x0000000502027c20 */ /* 0x000fe20008400000 */
[----:B------:R-:W-:Y:S02]  /*29100*/  ULDC UR5, c[0x0][0x154] ;  /* 0x0000550000057ab9 */ /* 0x000fe40000000800 */
[----:B------:R-:W-:-:S03]  /*29110*/  FMUL R10, R4, UR5 ;  /* 0x00000005040a7c20 */ /* 0x000fc60008400000 */
[----:B------:R-:W0:Y:S08]  /*29120*/  F2I.U32.TRUNC.NTZ R2, R2 ;  /* 0x0000000200027305 */ /* 0x000e30000020f000 */
[----:B------:R-:W2:Y:S01]  /*29130*/  F2I.U32.TRUNC.NTZ R10, R10 ;  /* 0x0000000a000a7305 */ /* 0x000ea2000020f000 */
[----:B0-----:R-:W-:Y:S02]  /*29140*/  IMAD.MOV R4, RZ, RZ, -R2 ;  /* 0x000000ffff047224 */ /* 0x001fe400078e0a02 */
[----:B------:R-:W-:-:S02]  /*29150*/  IMAD.MOV.U32 R2, RZ, RZ, R15 ;  /* 0x000000ffff027224 */ /* 0x000fc400078e000f */
[----:B-1----:R-:W-:Y:S02]  /*29160*/  IMAD R8, R3, R4, R8 ;  /* 0x0000000403087224 */ /* 0x002fe400078e0208 */
[----:B--2---:R-:W-:-:S04]  /*29170*/  IMAD.MOV R3, RZ, RZ, -R10 ;  /* 0x000000ffff037224 */ /* 0x004fc800078e0a0a */
[----:B---3--:R-:W-:Y:S02]  /*29180*/  @P4 IMAD R8, R12, R3, R5 ;  /* 0x000000030c084224 */ /* 0x008fe400078e0205 */
[----:B------:R-:W-:Y:S01]  /*29190*/  IMAD.MOV.U32 R3, RZ, RZ, R16 ;  /* 0x000000ffff037224 */ /* 0x000fe200078e0010 */
[----:B------:R-:W-:Y:S06]  /*291a0*/  @!P1 BRA `(.L_x_563) ;  /* 0x0000000000289947 */ /* 0x000fec0003800000 */
[----:B------:R-:W-:Y:S02]  /*291b0*/  ULDC UR5, c[0x0][0x634] ;  /* 0x00018d0000057ab9 */ /* 0x000fe40000000800 */
[----:B------:R-:W-:-:S05]  /*291c0*/  IADD3 R3, P1, R15, UR5, RZ ;  /* 0x000000050f037c10 */ /* 0x000fca000ff3e0ff */
[----:B------:R-:W-:-:S04]  /*291d0*/  IMAD.X R11, RZ, RZ, R16, P1 ;  /* 0x000000ffff0b7224 */ /* 0x000fc800008e0610 */
[----:B------:R-:W-:-:S04]  /*291e0*/  IMAD.WIDE.U32 R4, R11, UR6, RZ ;  /* 0x000000060b047c25 */ /* 0x000fc8000f8e00ff */
[----:B------:R-:W-:-:S04]  /*291f0*/  IMAD.WIDE.U32 R4, P1, R3, UR7, R4 ;  /* 0x0000000703047c25 */ /* 0x000fc8000f820004 */
[----:B------:R-:W-:-:S04]  /*29200*/  IMAD.WIDE.U32 R2, R3, UR6, RZ ;  /* 0x0000000603027c25 */ /* 0x000fc8000f8e00ff */
[----:B------:R-:W-:Y:S01]  /*29210*/  IMAD.MOV.U32 R2, RZ, RZ, R5 ;  /* 0x000000ffff027224 */ /* 0x000fe200078e0005 */
[----:B------:R-:W-:Y:S01]  /*29220*/  IADD3 RZ, P3, R3, R4, RZ ;  /* 0x0000000403ff7210 */ /* 0x000fe20007f7e0ff */
[----:B------:R-:W-:-:S04]  /*29230*/  IMAD.X R3, RZ, RZ, RZ, P1 ;  /* 0x000000ffff037224 */ /* 0x000fc800008e06ff */
[----:B------:R-:W-:-:S08]  /*29240*/  IMAD.WIDE.U32.X R2, R11, UR7, R2, P3 ;  /* 0x000000070b027c25 */ /* 0x000fd000098e0402 */
.L_x_563:
[--C-:B------:R-:W-:Y:S01]  /*29250*/  SHF.R.U64 R10, R2, UR8, R3.reuse ;  /* 0x00000008020a7c19 */ /* 0x100fe20008001203 */
[----:B------:R-:W-:Y:S01]  /*29260*/  ULDC.64 UR6, c[0x0][0x620] ;  /* 0x0001880000067ab9 */ /* 0x000fe20000000a00 */
[----:B------:R-:W-:Y:S01]  /*29270*/  SHF.R.U32.HI R2, RZ, UR8, R3 ;  /* 0x00000008ff027c19 */ /* 0x000fe20008011603 */
[----:B------:R-:W-:Y:S01]  /*29280*/  IMAD.MOV.U32 R3, RZ, RZ, R16 ;  /* 0x000000ffff037224 */ /* 0x000fe200078e0010 */
[----:B------:R-:W-:Y:S01]  /*29290*/  IADD3 R11, P1, RZ, -R10, RZ ;  /* 0x8000000aff0b7210 */ /* 0x000fe20007f3e0ff */
[----:B------:R-:W-:-:S04]  /*292a0*/  ULDC UR5, c[0x0][0x618] ;  /* 0x0001860000057ab9 */ /* 0x000fc80000000800 */
[----:B------:R-:W-:-:S04]  /*292b0*/  IMAD.X R2, RZ, RZ, ~R2, P1 ;  /* 0x000000ffff027224 */ /* 0x000fc800008e0e02 */
[----:B------:R-:W-:-:S04]  /*292c0*/  IMAD R2, R2, UR6, RZ ;  /* 0x0000000602027c24 */ /* 0x000fc8000f8e02ff */
[----:B------:R-:W-:Y:S02]  /*292d0*/  IMAD R5, R11, UR7, R2 ;  /* 0x000000070b057c24 */ /* 0x000fe4000f8e0202 */
[----:B------:R-:W-:-:S04]  /*292e0*/  IMAD.MOV.U32 R2, RZ, RZ, R15 ;  /* 0x000000ffff027224 */ /* 0x000fc800078e000f */
[----:B------:R-:W-:Y:S01]  /*292f0*/  IMAD.WIDE.U32 R2, R11, UR6, R2 ;  /* 0x000000060b027c25 */ /* 0x000fe2000f8e0002 */
[----:B------:R-:W-:Y:S02]  /*29300*/  ULDC.64 UR6, c[0x0][0x640] ;  /* 0x0001900000067ab9 */ /* 0x000fe40000000a00 */
[----:B------:R-:W-:Y:S01]  /*29310*/  ISETP.NE.U32.AND P1, PT, RZ, UR6, PT ;  /* 0x00000006ff007c0c */ /* 0x000fe2000bf25070 */
[----:B------:R-:W-:-:S03]  /*29320*/  IMAD.IADD R3, R3, 0x1, R5 ;  /* 0x0000000103037824 */ /* 0x000fc600078e0205 */
[----:B------:R-:W-:Y:S02]  /*29330*/  ISETP.NE.AND.EX P1, PT, RZ, UR7, PT, P1 ;  /* 0x00000007ff007c0c */ /* 0x000fe4000bf25310 */
[--C-:B------:R-:W-:Y:S02]  /*29340*/  SHF.R.U64 R11, R2, UR5, R3.reuse ;  /* 0x00000005020b7c19 */ /* 0x100fe40008001203 */
[----:B------:R-:W-:Y:S01]  /*29350*/  SHF.R.U32.HI R2, RZ, UR5, R3 ;  /* 0x00000005ff027c19 */ /* 0x000fe20008011603 */
[----:B------:R-:W-:-:S03]  /*29360*/  ULDC UR5, c[0x0][0x608] ;  /* 0x0001820000057ab9 */ /* 0x000fc60000000800 */
[--C-:B------:R-:W-:Y:S02]  /*29370*/  SHF.R.U64 R12, R11, UR5, R2.reuse ;  /* 0x000000050b0c7c19 */ /* 0x100fe40008001202 */
[----:B------:R-:W-:Y:S01]  /*29380*/  SHF.R.U32.HI R3, RZ, UR5, R2 ;  /* 0x00000005ff037c19 */ /* 0x000fe20008011602 */
[----:B------:R-:W-:-:S03]  /*29390*/  ULDC UR5, c[0x0][0x658] ;  /* 0x0001960000057ab9 */ /* 0x000fc60000000800 */
[--C-:B------:R-:W-:Y:S02]  /*293a0*/  SHF.R.U64 R13, R12, UR5, R3.reuse ;  /* 0x000000050c0d7c19 */ /* 0x100fe40008001203 */
[----:B------:R-:W-:-:S03]  /*293b0*/  SHF.R.U32.HI R15, RZ, UR5, R3 ;  /* 0x00000005ff0f7c19 */ /* 0x000fc60008011603 */
[----:B------:R-:W-:Y:S02]  /*293c0*/  IMAD.MOV.U32 R2, RZ, RZ, R13 ;  /* 0x000000ffff027224 */ /* 0x000fe400078e000d */
        /* <DEDUP_REMOVED lines=12> */
.L_x_564:
[----:B------:R-:W-:Y:S01]  /*29490*/  ULDC UR5, c[0x0][0x648] ;  /* 0x0001920000057ab9 */ /* 0x000fe20000000800 */
[----:B------:R-:W-:Y:S02]  /*294a0*/  LOP3.LUT R12, R12, UR17, RZ, 0xc0, !PT ;  /* 0x000000110c0c7c12 */ /* 0x000fe4000f8ec0ff */
[----:B------:R-:W-:Y:S01]  /*294b0*/  SHF.R.U64 R3, R2, UR5, R3 ;  /* 0x0000000502037c19 */ /* 0x000fe20008001203 */
[----:B------:R-:W-:-:S04]  /*294c0*/  ULDC UR5, c[0x0][0x638] ;  /* 0x00018e0000057ab9 */ /* 0x000fc80000000800 */
[----:B------:R-:W-:Y:S02]  /*294d0*/  IMAD.MOV R2, RZ, RZ, -R3 ;  /* 0x000000ffff027224 */ /* 0x000fe400078e0a03 */
[----:B------:R-:W-:Y:S02]  /*294e0*/  IMAD R5, R3, UR18, R12 ;  /* 0x0000001203057c24 */ /* 0x000fe4000f8e020c */
[----:B------:R-:W-:Y:S01]  /*294f0*/  IMAD R13, R2, UR5, R13 ;  /* 0x00000005020d7c24 */ /* 0x000fe2000f8e020d */
[----:B------:R-:W-:Y:S01]  /*29500*/  ULDC UR5, c[0x0][0x610] ;  /* 0x0001840000057ab9 */ /* 0x000fe20000000800 */
[----:B------:R-:W-:Y:S01]  /*29510*/  LOP3.LUT R2, R11, UR4, RZ, 0xc0, !PT ;  /* 0x000000040b027c12 */ /* 0x000fe2000f8ec0ff */
[----:B------:R-:W-:Y:S01]  /*29520*/  IMAD R8, R5, UR5, R8 ;  /* 0x0000000505087c24 */ /* 0x000fe2000f8e0208 */
[----:B------:R-:W-:-:S03]  /*29530*/  ULDC UR5, c[0x0][0x600] ;  /* 0x0001800000057ab9 */ /* 0x000fc60000000800 */
[----:B------:R-:W-:Y:S02]  /*29540*/  IMAD R13, R13, UR5, R2 ;  /* 0x000000050d0d7c24 */ /* 0x000fe4000f8e0202 */
[----:B------:R-:W-:-:S03]  /*29550*/  IMAD.MOV.U32 R2, RZ, RZ, 0x1 ;  /* 0x00000001ff027424 */ /* 0x000fc600078e00ff */
[----:B------:R-:W-:Y:S02]  /*29560*/  SEL R4, R13, R8, !P4 ;  /* 0x000000080d047207 */ /* 0x000fe40006000000 */
[----:B------:R-:W-:-:S07]  /*29570*/  SEL R5, R8, R13, !P4 ;  /* 0x0000000d08057207 */ /* 0x000fce0006000000 */
.L_x_562:
[----:B------:R-:W-:Y:S05]  /*29580*/  BSYNC B1 ;  /* 0x0000000000017941 */ /* 0x000fea0003800000 */
.L_x_561:
[----:B------:R-:W-:-:S13]  /*29590*/  LOP3.LUT P1, RZ, R2, 0xff, RZ, 0xc0, !PT ;  /* 0x000000ff02ff7812 */ /* 0x000fda000782c0ff */
[----:B------:R-:W-:Y:S05]  /*295a0*/  @P1 BRA `(.L_x_565) ;  /* 0xfffffff400401947 */ /* 0x000fea000383ffff */
[----:B------:R-:W-:Y:S05]  /*295b0*/  BSYNC B0 ;  /* 0x0000000000007941 */ /* 0x000fea0003800000 */
.L_x_553:
[----:B------:R-:W-:-:S03]  /*295c0*/  UMOV UR5, 0xffffffff ;  /* 0xffffffff00057882 */ /* 0x000fc60000000000 */
[----:B------:R-:W-:Y:S05]  /*295d0*/  BRA.DIV UR5, `(.L_x_566) ;  /* 0x0000000605047947 */ /* 0x000fea000b800000 */
[----:B------:R-:W-:-:S13]  /*295e0*/  ELECT P0, URZ, PT ;  /* 0x00000000003f782f */ /* 0x000fda0003800000 */
.L_x_579:
[----:B------:R-:W-:Y:S04]  /*295f0*/  BSSY B0, `(.L_x_567) ;  /* 0x0000023000007945 */ /* 0x000fe80003800000 */
[----:B------:R-:W-:Y:S05]  /*29600*/  @!P0 BRA `(.L_x_568) ;  /* 0x0000000000848947 */ /* 0x000fea0003800000 */
[----:B------:R-:W-:-:S04]  /*29610*/  ULOP3.LUT UR5, UR13, 0x2, URZ, 0xfc, !UPT ;  /* 0x000000020d057892 */ /* 0x000fc8000f8efc3f */
[----:B------:R-:W-:-:S06]  /*29620*/  UISETP.NE.AND UP0, UPT, UR5, 0x3, UPT ;  /* 0x000000030500788c */ /* 0x000fcc000bf05270 */
[----:B------:R-:W-:-:S13]  /*29630*/  PLOP3.LUT P0, PT, PT, PT, UP0, 0x80, 0x0 ;  /* 0x000000000000781c */ /* 0x000fda0003f0f008 */
[----:B------:R-:W-:Y:S05]  /*29640*/  @!P0 BRA `(.L_x_569) ;  /* 0x0000000000048947 */ /* 0x000fea0003800000 */
[----:B------:R-:W-:Y:S01]  /*29650*/  BPT.TRAP 0x1 ;  /* 0x000000040000795c */ /* 0x000fe20000300000 */
.L_x_569:
[----:B------:R-:W0:Y:S01]  /*29660*/  S2R R3, SR_CgaCtaId ;  /* 0x0000000000037919 */ /* 0x000e220000008800 */
[----:B------:R-:W-:Y:S02]  /*29670*/  MOV R0, 0x400 ;  /* 0x0000040000007802 */ /* 0x000fe40000000f00 */
[----:B------:R-:W-:Y:S02]  /*29680*/  SHF.L.U32 R2, R6, 0x1f, RZ ;  /* 0x0000001f06027819 */ /* 0x000fe400000006ff */
[----:B0-----:R-:W-:-:S05]  /*29690*/  LEA R0, R3, R0, 0x18 ;  /* 0x0000000003007211 */ /* 0x001fca00078ec0ff */
[----:B------:R-:W-:-:S04]  /*296a0*/  VIADD R0, R0, 0x18 ;  /* 0x0000001800007836 */ /* 0x000fc80000000000 */
[----:B------:R-:W-:-:S04]  /*296b0*/  IMAD R3, R7, 0x8, R0 ;  /* 0x0000000807037824 */ /* 0x000fc800078e0200 */
[----:B------:R-:W0:Y:S02]  /*296c0*/  SYNCS.PHASECHK.TRANS64.TRYWAIT P0, [R3+URZ], R2 ;  /* 0x00000002030075a7 */ /* 0x000e24000800017f */
[----:B0-----:R-:W-:Y:S05]  /*296d0*/  @!P0 BRA `(.L_x_570) ;  /* 0x0000000000e88947 */ /* 0x001fea0003800000 */
.L_x_580:
[----:B------:R-:W-:-:S05]  /*296e0*/  VIADD R7, R7, 0x1 ;  /* 0x0000000107077836 */ /* 0x000fca0000000000 */
[----:B------:R-:W-:-:S04]  /*296f0*/  ISETP.NE.AND P0, PT, R7, 0x3, PT ;  /* 0x000000030700780c */ /* 0x000fc80003f05270 */
[----:B0-----:R-:W-:Y:S02]  /*29700*/  SEL R3, RZ, 0x1, P0 ;  /* 0x00000001ff037807 */ /* 0x001fe40000000000 */
[----:B------:R-:W-:Y:S02]  /*29710*/  SEL R7, R7, RZ, P0 ;  /* 0x000000ff07077207 */ /* 0x000fe40000000000 */
[----:B------:R-:W-:-:S03]  /*29720*/  LOP3.LUT R5, R6, R3, RZ, 0x3c, !PT ;  /* 0x0000000306057212 */ /* 0x000fc600078e3cff */
[----:B------:R-:W-:Y:S01]  /*29730*/  IMAD R3, R7, 0x8, R0 ;  /* 0x0000000807037824 */ /* 0x000fe200078e0200 */
[----:B------:R-:W-:-:S04]  /*29740*/  SHF.L.U32 R2, R5, 0x1f, RZ ;  /* 0x0000001f05027819 */ /* 0x000fc800000006ff */
[----:B------:R-:W0:Y:S02]  /*29750*/  SYNCS.PHASECHK.TRANS64.TRYWAIT P0, [R3+URZ], R2 ;  /* 0x00000002030075a7 */ /* 0x000e24000800017f */
[----:B0-----:R-:W-:Y:S05]  /*29760*/  @!P0 BRA `(.L_x_571) ;  /* 0x0000000000d88947 */ /* 0x001fea0003800000 */
.L_x_581:
[----:B0-----:R-:W-:-:S05]  /*29770*/  VIADD R2, R7, 0x1 ;  /* 0x0000000107027836 */ /* 0x001fca0000000000 */
[----:B------:R-:W-:-:S04]  /*29780*/  ISETP.NE.AND P0, PT, R2, 0x3, PT ;  /* 0x000000030200780c */ /* 0x000fc80003f05270 */
[----:B------:R-:W-:Y:S02]  /*29790*/  SEL R4, RZ, 0x1, P0 ;  /* 0x00000001ff047807 */ /* 0x000fe40000000000 */
[----:B------:R-:W-:Y:S02]  /*297a0*/  SEL R3, R2, RZ, P0 ;  /* 0x000000ff02037207 */ /* 0x000fe40000000000 */
[----:B------:R-:W-:-:S03]  /*297b0*/  LOP3.LUT R4, R5, R4, RZ, 0x3c, !PT ;  /* 0x0000000405047212 */ /* 0x000fc600078e3cff */
[----:B------:R-:W-:Y:S01]  /*297c0*/  IMAD R3, R3, 0x8, R0 ;  /* 0x0000000803037824 */ /* 0x000fe200078e0200 */
[----:B------:R-:W-:-:S07]  /*297d0*/  SHF.L.U32 R0, R4, 0x1f, RZ ;  /* 0x0000001f04007819 */ /* 0x000fce00000006ff */
.L_x_572:
[----:B0-----:R0:W1:Y:S02]  /*297e0*/  SYNCS.PHASECHK.TRANS64.TRYWAIT P0, [R3+URZ], R0 ;  /* 0x00000000030075a7 */ /* 0x001064000800017f */
[----:B-1----:R-:W-:Y:S05]  /*297f0*/  @!P0 NANOSLEEP.SYNCS 0x989680 ;  /* 0x009896800000895d */ /* 0x002fea0003900000 */
[----:B------:R-:W1:Y:S02]  /*29800*/  @!P0 SYNCS.PHASECHK.TRANS64 P0, [R3+URZ], R0 ;  /* 0x00000000030085a7 */ /* 0x000e64000800007f */
[----:B-1----:R-:W-:Y:S05]  /*29810*/  @!P0 BRA `(.L_x_572) ;  /* 0xfffffffc00f08947 */ /* 0x002fea000383ffff */
.L_x_568:
[----:B------:R-:W-:Y:S05]  /*29820*/  BSYNC B0 ;  /* 0x0000000000007941 */ /* 0x000fea0003800000 */
.L_x_567:
[----:B------:R-:W-:Y:S05]  /*29830*/  EXIT ;  /* 0x000000000000794d */ /* 0x000fea0003800000 */
.L_x_17:
[----:B-1----:R-:W-:-:S04]  /*29840*/  IMAD.U32 R3, RZ, RZ, UR6 ;  /* 0x00000006ff037e24 */ /* 0x002fc8000f8e00ff */
[----:B------:R1:W3:Y:S03]  /*29850*/  SYNCS.PHASECHK.TRANS64.TRYWAIT P0, [R3+URZ], R0 ;  /* 0x00000000030075a7 */ /* 0x0002e6000800017f */
[----:B---3--:R-:W-:Y:S05]  /*29860*/  @!P0 NANOSLEEP.SYNCS 0x989680 ;  /* 0x009896800000895d */ /* 0x008fea0003900000 */
[----:B------:R-:W3:Y:S02]  /*29870*/  @!P0 SYNCS.PHASECHK.TRANS64 P0, [R3+URZ], R0 ;  /* 0x00000000030085a7 */ /* 0x000ee4000800007f */
[----:B---3--:R-:W-:Y:S05]  /*29880*/  @!P0 BRA `(.L_x_17) ;  /* 0xfffffffc00ec8947 */ /* 0x008fea000383ffff */
[----:B------:R-:W-:Y:S05]  /*29890*/  BRA `(.L_x_16) ;  /* 0xfffffd9000947947 */ /* 0x000fea000383ffff */
.L_x_23:
[----:B-----5:R1:W-:Y:S02]  /*298a0*/  STL [R1+0x468], R2 ;  /* 0x0004680201007387 */ /* 0x0203e40000100800 */
[----:B-1----:R-:W-:-:S04]  /*298b0*/  IMAD.U32 R2, RZ, RZ, UR16 ;  /* 0x00000010ff027e24 */ /* 0x002fc8000f8e00ff */
[----:B------:R1:W3:Y:S03]  /*298c0*/  SYNCS.PHASECHK.TRANS64.TRYWAIT P0, [R2+URZ], R0 ;  /* 0x00000000020075a7 */ /* 0x0002e6000800017f */
[----:B---3--:R-:W-:Y:S05]  /*298d0*/  @!P0 NANOSLEEP.SYNCS 0x989680 ;  /* 0x009896800000895d */ /* 0x008fea0003900000 */
[----:B------:R1:W3:Y:S02]  /*298e0*/  @!P0 SYNCS.PHASECHK.TRANS64 P0, [R2+URZ], R0 ;  /* 0x00000000020085a7 */ /* 0x0002e4000800007f */
[----:B-1----:R1:W5:Y:S02]  /*298f0*/  LDL.LU R2, [R1+0x468] ;  /* 0x0004680001027983 */ /* 0x0023640000300800 */
[----:B-1-3--:R-:W-:Y:S05]  /*29900*/  @!P0 BRA `(.L_x_23) ;  /* 0xfffffffc00e48947 */ /* 0x00afea000383ffff */
[----:B------:R-:W-:Y:S05]  /*29910*/  BRA `(.L_x_22) ;  /* 0xfffffdf400487947 */ /* 0x000fea000383ffff */
.L_x_554:
[----:B------:R-:W-:Y:S01]  /*29920*/  BSSY B1, `(.L_x_573) ;  /* 0x0000006000017945 */ /* 0x000fe20003800000 */
[----:B------:R-:W-:-:S07]  /*29930*/  IMAD.MOV.U32 R2, RZ, RZ, -0x1 ;  /* 0xffffffffff027424 */ /* 0x000fce00078e00ff */
[----:B------:R-:W-:Y:S05]  /*29940*/  WARPSYNC.COLLECTIVE R2, `(.L_x_574) ;  /* 0x00000000020c7348 */ /* 0x000fea0003c00000 */
[----:B------:R-:W-:Y:S02]  /*29950*/  ELECT P1, UR62, PT ;  /* 0x00000000003e782f */ /* 0x000fe40003820000 */
[----:B------:R-:W-:Y:S01]  /*29960*/  MOV R2, UR62 ;  /* 0x0000003e00027c02 */ /* 0x000fe20008000f00 */
[----:B------:R-:W-:Y:S10]  /*29970*/  ENDCOLLECTIVE ;  /* 0x000000000000791b */ /* 0x000ff40003800000 */
.L_x_574:
[----:B------:R-:W-:Y:S05]  /*29980*/  BSYNC B1 ;  /* 0x0000000000017941 */ /* 0x000fea0003800000 */
.L_x_573:
[----:B------:R-:W-:Y:S05]  /*29990*/  BRA `(.L_x_575) ;  /* 0xfffffff000507947 */ /* 0x000fea000383ffff */
.L_x_557:
[----:B-1----:R1:W2:Y:S02]  /*299a0*/  SYNCS.PHASECHK.TRANS64.TRYWAIT P1, [R16+URZ+0x18], R11 ;  /* 0x0000180b100075a7 */ /* 0x0022a4000802017f */
[----:B--2---:R-:W-:Y:S05]  /*299b0*/  @!P1 NANOSLEEP.SYNCS 0x989680 ;  /* 0x009896800000995d */ /* 0x004fea0003900000 */
[----:B------:R-:W2:Y:S02]  /*299c0*/  @!P1 SYNCS.PHASECHK.TRANS64 P1, [R16+URZ+0x18], R11 ;  /* 0x0000180b100095a7 */ /* 0x000ea4000802007f */
[----:B--2---:R-:W-:Y:S05]  /*299d0*/  @!P1 BRA `(.L_x_557) ;  /* 0xfffffffc00f09947 */ /* 0x004fea000383ffff */
[----:B------:R-:W-:Y:S05]  /*299e0*/  BRA `(.L_x_576) ;  /* 0xfffffff000847947 */ /* 0x000fea000383ffff */
.L_x_566:
[----:B------:R-:W-:Y:S01]  /*299f0*/  BSSY B0, `(.L_x_577) ;  /* 0x0000006000007945 */ /* 0x000fe20003800000 */
[----:B------:R-:W-:-:S07]  /*29a00*/  IMAD.MOV.U32 R2, RZ, RZ, -0x1 ;  /* 0xffffffffff027424 */ /* 0x000fce00078e00ff */
[----:B------:R-:W-:Y:S05]  /*29a10*/  WARPSYNC.COLLECTIVE R2, `(.L_x_578) ;  /* 0x00000000020c7348 */ /* 0x000fea0003c00000 */
[----:B------:R-:W-:Y:S02]  /*29a20*/  ELECT P1, UR62, PT ;  /* 0x00000000003e782f */ /* 0x000fe40003820000 */
[----:B------:R-:W-:Y:S01]  /*29a30*/  MOV R2, UR62 ;  /* 0x0000003e00027c02 */ /* 0x000fe20008000f00 */
[----:B------:R-:W-:Y:S10]  /*29a40*/  ENDCOLLECTIVE ;  /* 0x000000000000791b */ /* 0x000ff40003800000 */
.L_x_578:
[----:B------:R-:W-:Y:S05]  /*29a50*/  BSYNC B0 ;  /* 0x0000000000007941 */ /* 0x000fea0003800000 */
.L_x_577:
[----:B------:R-:W-:Y:S01]  /*29a60*/  PLOP3.LUT P0, PT, P1, PT, PT, 0x80, 0x0 ;  /* 0x000000000000781c */ /* 0x000fe20000f0f070 */
[----:B------:R-:W-:-:S12]  /*29a70*/  BRA `(.L_x_579) ;  /* 0xfffffff800dc7947 */ /* 0x000fd8000383ffff */
.L_x_570:
[----:B0-----:R0:W1:Y:S02]  /*29a80*/  SYNCS.PHASECHK.TRANS64.TRYWAIT P0, [R3+URZ], R2 ;  /* 0x00000002030075a7 */ /* 0x001064000800017f */
[----:B-1----:R-:W-:Y:S05]  /*29a90*/  @!P0 NANOSLEEP.SYNCS 0x989680 ;  /* 0x009896800000895d */ /* 0x002fea0003900000 */
[----:B------:R-:W1:Y:S02]  /*29aa0*/  @!P0 SYNCS.PHASECHK.TRANS64 P0, [R3+URZ], R2 ;  /* 0x00000002030085a7 */ /* 0x000e64000800007f */
[----:B-1----:R-:W-:Y:S05]  /*29ab0*/  @!P0 BRA `(.L_x_570) ;  /* 0xfffffffc00f08947 */ /* 0x002fea000383ffff */
[----:B------:R-:W-:Y:S05]  /*29ac0*/  BRA `(.L_x_580) ;  /* 0xfffffffc00047947 */ /* 0x000fea000383ffff */
.L_x_571:
[----:B0-----:R0:W1:Y:S02]  /*29ad0*/  SYNCS.PHASECHK.TRANS64.TRYWAIT P0, [R3+URZ], R2 ;  /* 0x00000002030075a7 */ /* 0x001064000800017f */
[----:B-1----:R-:W-:Y:S05]  /*29ae0*/  @!P0 NANOSLEEP.SYNCS 0x989680 ;  /* 0x009896800000895d */ /* 0x002fea0003900000 */
[----:B------:R-:W1:Y:S02]  /*29af0*/  @!P0 SYNCS.PHASECHK.TRANS64 P0, [R3+URZ], R2 ;  /* 0x00000002030085a7 */ /* 0x000e64000800007f */
[----:B-1----:R-:W-:Y:S05]  /*29b00*/  @!P0 BRA `(.L_x_571) ;  /* 0xfffffffc00f08947 */ /* 0x002fea000383ffff */
[----:B------:R-:W-:Y:S05]  /*29b10*/  BRA `(.L_x_581) ;  /* 0xfffffffc00147947 */ /* 0x000fea000383ffff */
.L_x_582:
[----:B------:R-:W-:-:S00]  /*29b20*/  BRA `(.L_x_582) ;  /* 0xfffffffc00fc7947 */ /* 0x000fc0000383ffff */
[----:B------:R-:W-:-:S00]  /*29b30*/  NOP ;  /* 0x0000000000007918 */ /* 0x000fc00000000000 */
        /* <DEDUP_REMOVED lines=12> */
.L_x_583:


//--------------------- .nv.shared._ZN7cutlass13device_kernelINS_4gemm6kernel13GemmUniversalIN4cute5tupleIJiiiiEEENS1_10collective13CollectiveMmaINS1_37MainloopSm90TmaGmmaWarpSpecializedFP8ILi3ENS5_IJNS4_1CILi1EEESB_SB_EEENS1_35KernelTmaWarpSpecializedCooperativeEEENS5_IJNSA_ILi256EEESF_NSA_ILi128EEEEEENS_12float_e4m3_tENS5_IJlSB_lEEESI_SJ_NS4_8TiledMMAINS4_8MMA_AtomIJNS4_4SM904GMMA31MMA_64x256x32_F32E4M3E4M3_SS_TNILNSN_7ScaleInE1ELSP_1EEEEEENS4_6LayoutINS5_IJNSA_ILi2EEESB_SB_EEENS5_IJSB_NSA_ILi0EEESV_EEEEENS5_IJNS4_10UnderscoreESY_SY_EEEEENS4_13SM90_TMA_LOADENS4_14ComposedLayoutINS4_7SwizzleILi3ELi4ELi3EEENS4_18smem_ptr_flag_bitsILi8EEENSS_INS5_IJNSA_ILi8EEESG_EEENS5_IJSG_SB_EEEEEEEvNS4_8identityES11_S1B_vS1C_EENS_8epilogue10collective6detail29Sm90TmaWarpSpecializedAdapterINS1F_15DefaultEpilogueISI_SJ_SJ_NS1E_6thread17LinearCombinationISI_Li1EffLNS1J_9ScaleType4KindE0ELNS_15FloatRoundStyleE2ESI_EENS1_15EpilogueDefaultEEEEEvvEEEEvNT_6ParamsE --------------------------
	.section	.nv.shared._ZN7cutlass13device_kernelINS_4gemm6kernel13GemmUniversalIN4cute5tupleIJiiiiEEENS1_10collective13CollectiveMmaINS1_37MainloopSm90TmaGmmaWarpSpecializedFP8ILi3ENS5_IJNS4_1CILi1EEESB_SB_EEENS1_35KernelTmaWarpSpecializedCooperativeEEENS5_IJNSA_ILi256EEESF_NSA_ILi128EEEEEENS_12float_e4m3_tENS5_IJlSB_lEEESI_SJ_NS4_8TiledMMAINS4_8MMA_AtomIJNS4_4SM904GMMA31MMA_64x256x32_F32E4M3E4M3_SS_TNILNSN_7ScaleInE1ELSP_1EEEEEENS4_6LayoutINS5_IJNSA_ILi2EEESB_SB_EEENS5_IJSB_NSA_ILi0EEESV_EEEEENS5_IJNS4_10UnderscoreESY_SY_EEEEENS4_13SM90_TMA_LOADENS4_14ComposedLayoutINS4_7SwizzleILi3ELi4ELi3EEENS4_18smem_ptr_flag_bitsILi8EEENSS_INS5_IJNSA_ILi8EEESG_EEENS5_IJSG_SB_EEEEEEEvNS4_8identityES11_S1B_vS1C_EENS_8epilogue10collective6detail29Sm90TmaWarpSpecializedAdapterINS1F_15DefaultEpilogueISI_SJ_SJ_NS1E_6thread17LinearCombinationISI_Li1EffLNS1J_9ScaleType4KindE0ELNS_15FloatRoundStyleE2ESI_EENS1_15EpilogueDefaultEEEEEvvEEEEvNT_6ParamsE,"aw",@nobits
	.sectionflags	@""
	.align	16
	.zero		1024


//--------------------- .nv.shared.reserved.0     --------------------------
	.section	.nv.shared.reserved.0,"aw",@nobits
	.weak		__nv_reservedSMEM_offset_0_alias
	.size		__nv_reservedSMEM_offset_0_alias, 0, 0
	.other		__nv_reservedSMEM_offset_0_alias,@"STO_CUDA_RESERVED_SHARED STV_DEFAULT"
__nv_reservedSMEM_offset_0_alias:
	.zero		0


//--------------------- .nv.global                --------------------------
	.section	.nv.global,"aw",@nobits
.nv.global:
	.type		_ZN40_INTERNAL_c0d59e16_4_k_cu_f42ad80d_281174cute1_E,@object
	.size		_ZN40_INTERNAL_c0d59e16_4_k_cu_f42ad80d_281174cute1_E,(_ZN40_INTERNAL_c0d59e16_4_k_cu_f42ad80d_281174cuda3std3__45__cpo6cbeginE - _ZN40_INTERNAL_c0d59e16_4_k_cu_f42ad80d_281174cute1_E)
_ZN40_INTERNAL_c0d59e16_4_k_cu_f42ad80d_281174cute1_E:
	.zero		1
	.type		_ZN40_INTERNAL_c0d59e16_4_k_cu_f42ad80d_281174cuda3std3__45__cpo6cbeginE,@object
	.size		_ZN40_INTERNAL_c0d59e16_4_k_cu_f42ad80d_281174cuda3std3__45__cpo6cbeginE,(_ZN40_INTERNAL_c0d59e16_4_k_cu_f42ad80d_281174cuda3std3__48in_placeE - _ZN40_INTERNAL_c0d59e16_4_k_cu_f42ad80d_281174cuda3std3__45__cpo6cbeginE)
_ZN40_INTERNAL_c0d59e16_4_k_cu_f42ad80d_281174cuda3std3__45__cpo6cbeginE:
	.zero		1
	.type		_ZN40_INTERNAL_c0d59e16_4_k_cu_f42ad80d_281174cuda3std3__48in_placeE,@object
	.size		_ZN40_INTERNAL_c0d59e16_4_k_cu_f42ad80d_281174cuda3std3__48in_placeE,(_ZN40_INTERNAL_c0d59e16_4_k_cu_f42ad80d_281174cuda3std6ranges3__45__cpo9iter_moveE - _ZN40_INTERNAL_c0d59e16_4_k_cu_f42ad80d_281174cuda3std3__48in_placeE)
_ZN40_INTERNAL_c0d59e16_4_k_cu_f42ad80d_281174cuda3std3__48in_placeE:
	.zero		1
	.type		_ZN40_INTERNAL_c0d59e16_4_k_cu_f42ad80d_281174cuda3std6ranges3__45__cpo9iter_moveE,@object
	.size		_ZN40_INTERNAL_c0d59e16_4_k_cu_f42ad80d_281174cuda3std6ranges3__45__cpo9iter_moveE,(_ZN40_INTERNAL_c0d59e16_4_k_cu_f42ad80d_281174cuda3std3__45__cpo5beginE - _ZN40_INTERNAL_c0d59e16_4_k_cu_f42ad80d_281174cuda3std6ranges3__45__cpo9iter_moveE)
_ZN40_INTERNAL_c0d59e16_4_k_cu_f42ad80d_281174cuda3std6ranges3__45__cpo9iter_moveE:
	.zero		1
	.type		_ZN40_INTERNAL_c0d59e16_4_k_cu_f42ad80d_281174cuda3std3__45__cpo5beginE,@object
	.size		_ZN40_INTERNAL_c0d59e16_4_k_cu_f42ad80d_281174cuda3std3__45__cpo5beginE,(_ZN40_INTERNAL_c0d59e16_4_k_cu_f42ad80d_281174cuda3std3__442_GLOBAL__N__c0d59e16_4_k_cu_f42ad80d_281176ignoreE - _ZN40_INTERNAL_c0d59e16_4_k_cu_f42ad80d_281174cuda3std3__45__cpo5beginE)
_ZN40_INTERNAL_c0d59e16_4_k_cu_f42ad80d_281174cuda3std3__45__cpo5beginE:
	.zero		1
	.type		_ZN40_INTERNAL_c0d59e16_4_k_cu_f42ad80d_281174cuda3std3__442_GLOBAL__N__c0d59e16_4_k_cu_f42ad80d_281176ignoreE,@object
	.size		_ZN40_INTERNAL_c0d59e16_4_k_cu_f42ad80d_281174cuda3std3__442_GLOBAL__N__c0d59e16_4_k_cu_f42ad80d_281176ignoreE,(_ZN40_INTERNAL_c0d59e16_4_k_cu_f42ad80d_281174cute7productE - _ZN40_INTERNAL_c0d59e16_4_k_cu_f42ad80d_281174cuda3std3__442_GLOBAL__N__c0d59e16_4_k_cu_f42ad80d_281176ignoreE)
_ZN40_INTERNAL_c0d59e16_4_k_cu_f42ad80d_281174cuda3std3__442_GLOBAL__N__c0d59e16_4_k_cu_f42ad80d_281176ignoreE:
	.zero		1
	.type		_ZN40_INTERNAL_c0d59e16_4_k_cu_f42ad80d_281174cute7productE,@object
	.size		_ZN40_INTERNAL_c0d59e16_4_k_cu_f42ad80d_281174cute7productE,(_ZN40_INTERNAL_c0d59e16_4_k_cu_f42ad80d_281174cuda3std3__45__cpo3endE - _ZN40_INTERNAL_c0d59e16_4_k_cu_f42ad80d_281174cute7productE)
_ZN40_INTERNAL_c0d59e16_4_k_cu_f42ad80d_281174cute7productE:
	.zero		1
	.type		_ZN40_INTERNAL_c0d59e16_4_k_cu_f42ad80d_281174cuda3std3__45__cpo3endE,@object
	.size		_ZN40_INTERNAL_c0d59e16_4_k_cu_f42ad80d_281174cuda3std3__45__cpo3endE,(_ZN40_INTERNAL_c0d59e16_4_k_cu_f42ad80d_281174cuda3std3__419piecewise_constructE - _ZN40_INTERNAL_c0d59e16_4_k_cu_f42ad80d_281174cuda3std3__45__cpo3endE)
_ZN40_INTERNAL_c0d59e16_4_k_cu_f42ad80d_281174cuda3std3__45__cpo3endE:
	.zero		1
	.type		_ZN40_INTERNAL_c0d59e16_4_k_cu_f42ad80d_281174cuda3std3__419piecewise_constructE,@object
	.size		_ZN40_INTERNAL_c0d59e16_4_k_cu_f42ad80d_281174cuda3std3__419piecewise_constructE,(_ZN40_INTERNAL_c0d59e16_4_k_cu_f42ad80d_281174cuda3std3__45__cpo4cendE - _ZN40_INTERNAL_c0d59e16_4_k_cu_f42ad80d_281174cuda3std3__419piecewise_constructE)
_ZN40_INTERNAL_c0d59e16_4_k_cu_f42ad80d_281174cuda3std3__419piecewise_constructE:
	.zero		1
	.type		_ZN40_INTERNAL_c0d59e16_4_k_cu_f42ad80d_281174cuda3std3__45__cpo4cendE,@object
	.size		_ZN40_INTERNAL_c0d59e16_4_k_cu_f42ad80d_281174cuda3std3__45__cpo4cendE,(_ZN40_INTERNAL_c0d59e16_4_k_cu_f42ad80d_281174cuda3std6ranges3__45__cpo4swapE - _ZN40_INTERNAL_c0d59e16_4_k_cu_f42ad80d_281174cuda3std3__45__cpo4cendE)
_ZN40_INTERNAL_c0d59e16_4_k_cu_f42ad80d_281174cuda3std3__45__cpo4cendE:
	.zero		1
	.type		_ZN40_INTERNAL_c0d59e16_4_k_cu_f42ad80d_281174cuda3std6ranges3__45__cpo4swapE,@object
	.size		_ZN40_INTERNAL_c0d59e16_4_k_cu_f42ad80d_281174cuda3std6ranges3__45__cpo4swapE,(.L_7 - _ZN40_INTERNAL_c0d59e16_4_k_cu_f42ad80d_281174cuda3std6ranges3__45__cpo4swapE)
_ZN40_INTERNAL_c0d59e16_4_k_cu_f42ad80d_281174cuda3std6ranges3__45__cpo4swapE:
	.zero		1
.L_7:


//--------------------- .nv.constant0._ZN7cutlass13device_kernelINS_4gemm6kernel13GemmUniversalIN4cute5tupleIJiiiiEEENS1_10collective13CollectiveMmaINS1_37MainloopSm90TmaGmmaWarpSpecializedFP8ILi3ENS5_IJNS4_1CILi1EEESB_SB_EEENS1_35KernelTmaWarpSpecializedCooperativeEEENS5_IJNSA_ILi256EEESF_NSA_ILi128EEEEEENS_12float_e4m3_tENS5_IJlSB_lEEESI_SJ_NS4_8TiledMMAINS4_8MMA_AtomIJNS4_4SM904GMMA31MMA_64x256x32_F32E4M3E4M3_SS_TNILNSN_7ScaleInE1ELSP_1EEEEEENS4_6LayoutINS5_IJNSA_ILi2EEESB_SB_EEENS5_IJSB_NSA_ILi0EEESV_EEEEENS5_IJNS4_10UnderscoreESY_SY_EEEEENS4_13SM90_TMA_LOADENS4_14ComposedLayoutINS4_7SwizzleILi3ELi4ELi3EEENS4_18smem_ptr_flag_bitsILi8EEENSS_INS5_IJNSA_ILi8EEESG_EEENS5_IJSG_SB_EEEEEEEvNS4_8identityES11_S1B_vS1C_EENS_8epilogue10collective6detail29Sm90TmaWarpSpecializedAdapterINS1F_15DefaultEpilogueISI_SJ_SJ_NS1E_6thread17LinearCombinationISI_Li1EffLNS1J_9ScaleType4KindE0ELNS_15FloatRoundStyleE2ESI_EENS1_15EpilogueDefaultEEEEEvvEEEEvNT_6ParamsE --------------------------
	.section	.nv.constant0._ZN7cutlass13device_kernelINS_4gemm6kernel13GemmUniversalIN4cute5tupleIJiiiiEEENS1_10collective13CollectiveMmaINS1_37MainloopSm90TmaGmmaWarpSpecializedFP8ILi3ENS5_IJNS4_1CILi1EEESB_SB_EEENS1_35KernelTmaWarpSpecializedCooperativeEEENS5_IJNSA_ILi256EEESF_NSA_ILi128EEEEEENS_12float_e4m3_tENS5_IJlSB_lEEESI_SJ_NS4_8TiledMMAINS4_8MMA_AtomIJNS4_4SM904GMMA31MMA_64x256x32_F32E4M3E4M3_SS_TNILNSN_7ScaleInE1ELSP_1EEEEEENS4_6LayoutINS5_IJNSA_ILi2EEESB_SB_EEENS5_IJSB_NSA_ILi0EEESV_EEEEENS5_IJNS4_10UnderscoreESY_SY_EEEEENS4_13SM90_TMA_LOADENS4_14ComposedLayoutINS4_7SwizzleILi3ELi4ELi3EEENS4_18smem_ptr_flag_bitsILi8EEENSS_INS5_IJNSA_ILi8EEESG_EEENS5_IJSG_SB_EEEEEEEvNS4_8identityES11_S1B_vS1C_EENS_8epilogue10collective6detail29Sm90TmaWarpSpecializedAdapterINS1F_15DefaultEpilogueISI_SJ_SJ_NS1E_6thread17LinearCombinationISI_Li1EffLNS1J_9ScaleType4KindE0ELNS_15FloatRoundStyleE2ESI_EENS1_15EpilogueDefaultEEEEEvvEEEEvNT_6ParamsE,"a",@progbits
	.sectionflags	@""
	.align	4
.nv.constant0._ZN7cutlass13device_kernelINS_4gemm6kernel13GemmUniversalIN4cute5tupleIJiiiiEEENS1_10collective13CollectiveMmaINS1_37MainloopSm90TmaGmmaWarpSpecializedFP8ILi3ENS5_IJNS4_1CILi1EEESB_SB_EEENS1_35KernelTmaWarpSpecializedCooperativeEEENS5_IJNSA_ILi256EEESF_NSA_ILi128EEEEEENS_12float_e4m3_tENS5_IJlSB_lEEESI_SJ_NS4_8TiledMMAINS4_8MMA_AtomIJNS4_4SM904GMMA31MMA_64x256x32_F32E4M3E4M3_SS_TNILNSN_7ScaleInE1ELSP_1EEEEEENS4_6LayoutINS5_IJNSA_ILi2EEESB_SB_EEENS5_IJSB_NSA_ILi0EEESV_EEEEENS5_IJNS4_10UnderscoreESY_SY_EEEEENS4_13SM90_TMA_LOADENS4_14ComposedLayoutINS4_7SwizzleILi3ELi4ELi3EEENS4_18smem_ptr_flag_bitsILi8EEENSS_INS5_IJNSA_ILi8EEESG_EEENS5_IJSG_SB_EEEEEEEvNS4_8identityES11_S1B_vS1C_EENS_8epilogue10collective6detail29Sm90TmaWarpSpecializedAdapterINS1F_15DefaultEpilogueISI_SJ_SJ_NS1E_6thread17LinearCombinationISI_Li1EffLNS1J_9ScaleType4KindE0ELNS_15FloatRoundStyleE2ESI_EENS1_15EpilogueDefaultEEEEEvvEEEEvNT_6ParamsE:
	.zero		1664


//--------------------- SYMBOLS --------------------------

	.type		.nv.reservedSmem.offset0,@object
	.size		.nv.reservedSmem.offset0,0x4
